	.target	sm_100a

	.elftype	@"ET_EXEC"


//--------------------- .note.nv.tkinfo           --------------------------
	.section	.note.nv.tkinfo,"",@"SHT_NOTE"
	.sectionflags	@"SHF_NOTE_NV_TKINFO"
	.tkinfo
        /*0018*/ 	.word	0x00000002
        /*0030*/ 	.string	""
        /*0030*/ 	.string	"ptxas"
        /*0030*/ 	.string	"Cuda compilation tools, release 13.0, V13.0.88"
        /*0030*/ 	.string	"Build cuda_13.0.r13.0/compiler.36424714_0"
        /*0030*/ 	.string	"-arch sm_100a -m 64 "



//--------------------- .note.nv.cuinfo           --------------------------
	.section	.note.nv.cuinfo,"",@"SHT_NOTE"
	.sectionflags	@"SHF_NOTE_NV_CUINFO"
        /*0018*/ 	.short	0x0002
        /*001a*/ 	.short	0x0064
        /*001c*/ 	.short	0x0082
	.zero		2


//--------------------- .nv.info                  --------------------------
	.section	.nv.info,"",@"SHT_CUDA_INFO"
	.align	4


	//----- nvinfo : EIATTR_REGCOUNT
	.align		4
        /*0000*/ 	.byte	0x04, 0x2f
        /*0002*/ 	.short	(.L_19 - .L_18)
	.align		4
.L_18:
        /*0004*/ 	.word	index@(_ZN7cutlass13device_kernelINS_4conv6kernel13ConvUniversalINS1_16ConvProblemShapeILNS1_8OperatorE2ELi3EEENS1_10collective14CollectiveConvINS1_47MainloopSm100TmaUmmaWarpSpecializedImplicitGemmILS5_2ELi17ELi3ELi1ELi2EN4cute5tupleIJNSA_1CILi2EEENSC_ILi1EEESE_EEEEENSB_IJNSC_ILi128EEENSB_IJNSC_ILi64EEEEEESJ_EEENS_10bfloat16_tESL_NSA_8TiledMMAINSA_8MMA_AtomIJNSA_26SM100_MMA_F16BF16_2x1SM_SSISL_SL_fLi128ELi64ELNSA_4UMMA5MajorE1ELSQ_1ELNSP_7ScaleInE0ELSR_0EEEEEENSA_6LayoutINSB_IJSE_SE_SE_EEENSB_IJNSC_ILi0EEESW_SW_EEEEENSB_IJNSA_10UnderscoreESZ_SZ_EEEEENS7_6detail27Sm100ImplicitGemmTileTraitsINSA_18SM100_TMA_2SM_LOADENSA_14ComposedLayoutINSA_7SwizzleILi3ELi4ELi3EEENSA_18smem_ptr_flag_bitsILi16EEENSU_INSB_IJSI_NSC_ILi8EEEEEENSB_IJSE_SI_EEEEEEEvEENS13_INSA_25SM100_TMA_2SM_LOAD_IM2COLENS15_INS16_ILi2ELi4ELi3EEES19_NSU_INSB_IJNSC_ILi32EEES1A_EEENSB_IJSE_S1I_EEEEEEEvEEEENS_8epilogue10collective18CollectiveEpilogueINS1P_23Sm100TmaWarpSpecializedILi3ELi2ELi16ELb1ELb0EEEJNSB_IJSI_SJ_SJ_EEENSB_IJNSU_ISI_SE_EENSU_INSB_IJNSC_ILi16EEESD_EEES1K_EEEEESL_NSB_IJlNSB_IJSE_lllEEESW_EEESL_S21_NS1P_6fusion15FusionCallbacksIS1T_NS22_17LinearCombinationISL_fSL_fLNS_15FloatRoundStyleE2EEES1U_S1Z_JEEENSA_5SM1004TMEM4LOAD26SM100_TMEM_LOAD_32dp32b16xENSA_13SM90_TMA_LOADENS15_INS16_ILi1ELi4ELi3EEES19_NSU_INSB_IJS1A_S1W_EEENSB_IJS1W_SE_EEEEEEENSA_39AutoVectorizingCopyWithAssumedAlignmentILi128EEENSA_14SM90_TMA_STOREES2H_S2J_S2J_EEEvvEEEEvNT_6ParamsE)
        /*0008*/ 	.word	0x00000047


	//----- nvinfo : EIATTR_FRAME_SIZE
	.align		4
.L_19:
        /*000c*/ 	.byte	0x04, 0x11
        /*000e*/ 	.short	(.L_21 - .L_20)
	.align		4
.L_20:
        /*0010*/ 	.word	index@($__internal_2_$__cuda_sm10x_tcgen05_guardrail_trap_unallocated_columns_being_dealloced)
        /*0014*/ 	.word	0x00000008


	//----- nvinfo : EIATTR_FRAME_SIZE
	.align		4
.L_21:
        /*0018*/ 	.byte	0x04, 0x11
        /*001a*/ 	.short	(.L_23 - .L_22)
	.align		4
.L_22:
        /*001c*/ 	.word	index@($__internal_1_$__cuda_sm10x_tcgen05_guardrail_trap_phase_invalid_during_alloc)
        /*0020*/ 	.word	0x00000008


	//----- nvinfo : EIATTR_FRAME_SIZE
	.align		4
.L_23:
        /*0024*/ 	.byte	0x04, 0x11
        /*0026*/ 	.short	(.L_25 - .L_24)
	.align		4
.L_24:
        /*0028*/ 	.word	index@($__internal_0_$__cuda_sm10x_tcgen05_guardrail_trap_col_being_dealloced_not_returned_by_alloc)
        /*002c*/ 	.word	0x00000008


	//----- nvinfo : EIATTR_FRAME_SIZE
	.align		4
.L_25:
        /*0030*/ 	.byte	0x04, 0x11
        /*0032*/ 	.short	(.L_27 - .L_26)
	.align		4
.L_26:
        /*0034*/ 	.word	index@(_ZN7cutlass13device_kernelINS_4conv6kernel13ConvUniversalINS1_16ConvProblemShapeILNS1_8OperatorE2ELi3EEENS1_10collective14CollectiveConvINS1_47MainloopSm100TmaUmmaWarpSpecializedImplicitGemmILS5_2ELi17ELi3ELi1ELi2EN4cute5tupleIJNSA_1CILi2EEENSC_ILi1EEESE_EEEEENSB_IJNSC_ILi128EEENSB_IJNSC_ILi64EEEEEESJ_EEENS_10bfloat16_tESL_NSA_8TiledMMAINSA_8MMA_AtomIJNSA_26SM100_MMA_F16BF16_2x1SM_SSISL_SL_fLi128ELi64ELNSA_4UMMA5MajorE1ELSQ_1ELNSP_7ScaleInE0ELSR_0EEEEEENSA_6LayoutINSB_IJSE_SE_SE_EEENSB_IJNSC_ILi0EEESW_SW_EEEEENSB_IJNSA_10UnderscoreESZ_SZ_EEEEENS7_6detail27Sm100ImplicitGemmTileTraitsINSA_18SM100_TMA_2SM_LOADENSA_14ComposedLayoutINSA_7SwizzleILi3ELi4ELi3EEENSA_18smem_ptr_flag_bitsILi16EEENSU_INSB_IJSI_NSC_ILi8EEEEEENSB_IJSE_SI_EEEEEEEvEENS13_INSA_25SM100_TMA_2SM_LOAD_IM2COLENS15_INS16_ILi2ELi4ELi3EEES19_NSU_INSB_IJNSC_ILi32EEES1A_EEENSB_IJSE_S1I_EEEEEEEvEEEENS_8epilogue10collective18CollectiveEpilogueINS1P_23Sm100TmaWarpSpecializedILi3ELi2ELi16ELb1ELb0EEEJNSB_IJSI_SJ_SJ_EEENSB_IJNSU_ISI_SE_EENSU_INSB_IJNSC_ILi16EEESD_EEES1K_EEEEESL_NSB_IJlNSB_IJSE_lllEEESW_EEESL_S21_NS1P_6fusion15FusionCallbacksIS1T_NS22_17LinearCombinationISL_fSL_fLNS_15FloatRoundStyleE2EEES1U_S1Z_JEEENSA_5SM1004TMEM4LOAD26SM100_TMEM_LOAD_32dp32b16xENSA_13SM90_TMA_LOADENS15_INS16_ILi1ELi4ELi3EEES19_NSU_INSB_IJS1A_S1W_EEENSB_IJS1W_SE_EEEEEEENSA_39AutoVectorizingCopyWithAssumedAlignmentILi128EEENSA_14SM90_TMA_STOREES2H_S2J_S2J_EEEvvEEEEvNT_6ParamsE)
        /*0038*/ 	.word	0x00000008


	//----- nvinfo : EIATTR_MIN_STACK_SIZE
	.align		4
.L_27:
        /*003c*/ 	.byte	0x04, 0x12
        /*003e*/ 	.short	(.L_29 - .L_28)
	.align		4
.L_28:
        /*0040*/ 	.word	index@(_ZN7cutlass13device_kernelINS_4conv6kernel13ConvUniversalINS1_16ConvProblemShapeILNS1_8OperatorE2ELi3EEENS1_10collective14CollectiveConvINS1_47MainloopSm100TmaUmmaWarpSpecializedImplicitGemmILS5_2ELi17ELi3ELi1ELi2EN4cute5tupleIJNSA_1CILi2EEENSC_ILi1EEESE_EEEEENSB_IJNSC_ILi128EEENSB_IJNSC_ILi64EEEEEESJ_EEENS_10bfloat16_tESL_NSA_8TiledMMAINSA_8MMA_AtomIJNSA_26SM100_MMA_F16BF16_2x1SM_SSISL_SL_fLi128ELi64ELNSA_4UMMA5MajorE1ELSQ_1ELNSP_7ScaleInE0ELSR_0EEEEEENSA_6LayoutINSB_IJSE_SE_SE_EEENSB_IJNSC_ILi0EEESW_SW_EEEEENSB_IJNSA_10UnderscoreESZ_SZ_EEEEENS7_6detail27Sm100ImplicitGemmTileTraitsINSA_18SM100_TMA_2SM_LOADENSA_14ComposedLayoutINSA_7SwizzleILi3ELi4ELi3EEENSA_18smem_ptr_flag_bitsILi16EEENSU_INSB_IJSI_NSC_ILi8EEEEEENSB_IJSE_SI_EEEEEEEvEENS13_INSA_25SM100_TMA_2SM_LOAD_IM2COLENS15_INS16_ILi2ELi4ELi3EEES19_NSU_INSB_IJNSC_ILi32EEES1A_EEENSB_IJSE_S1I_EEEEEEEvEEEENS_8epilogue10collective18CollectiveEpilogueINS1P_23Sm100TmaWarpSpecializedILi3ELi2ELi16ELb1ELb0EEEJNSB_IJSI_SJ_SJ_EEENSB_IJNSU_ISI_SE_EENSU_INSB_IJNSC_ILi16EEESD_EEES1K_EEEEESL_NSB_IJlNSB_IJSE_lllEEESW_EEESL_S21_NS1P_6fusion15FusionCallbacksIS1T_NS22_17LinearCombinationISL_fSL_fLNS_15FloatRoundStyleE2EEES1U_S1Z_JEEENSA_5SM1004TMEM4LOAD26SM100_TMEM_LOAD_32dp32b16xENSA_13SM90_TMA_LOADENS15_INS16_ILi1ELi4ELi3EEES19_NSU_INSB_IJS1A_S1W_EEENSB_IJS1W_SE_EEEEEEENSA_39AutoVectorizingCopyWithAssumedAlignmentILi128EEENSA_14SM90_TMA_STOREES2H_S2J_S2J_EEEvvEEEEvNT_6ParamsE)
        /*0044*/ 	.word	0x00000008
.L_29:


//--------------------- .nv.compat                --------------------------
	.section	.nv.compat,"",@"SHT_CUDA_COMPAT_INFO"
	.align	4
        /*0000*/ 	.byte	0x02, 0x09, 0x01, 0x00, 0x02, 0x02, 0x02, 0x00, 0x02, 0x05, 0x05, 0x00, 0x03, 0x07, 0x01, 0x01
        /*0010*/ 	.byte	0x02, 0x03, 0x01, 0x00, 0x02, 0x06, 0x01, 0x00, 0x04, 0x0b, 0x08, 0x00, 0x09, 0x00, 0x00, 0x00
        /*0020*/ 	.byte	0x00, 0x00, 0x00, 0x00


//--------------------- .nv.info._ZN7cutlass13device_kernelINS_4conv6kernel13ConvUniversalINS1_16ConvProblemShapeILNS1_8OperatorE2ELi3EEENS1_10collective14CollectiveConvINS1_47MainloopSm100TmaUmmaWarpSpecializedImplicitGemmILS5_2ELi17ELi3ELi1ELi2EN4cute5tupleIJNSA_1CILi2EEENSC_ILi1EEESE_EEEEENSB_IJNSC_ILi128EEENSB_IJNSC_ILi64EEEEEESJ_EEENS_10bfloat16_tESL_NSA_8TiledMMAINSA_8MMA_AtomIJNSA_26SM100_MMA_F16BF16_2x1SM_SSISL_SL_fLi128ELi64ELNSA_4UMMA5MajorE1ELSQ_1ELNSP_7ScaleInE0ELSR_0EEEEEENSA_6LayoutINSB_IJSE_SE_SE_EEENSB_IJNSC_ILi0EEESW_SW_EEEEENSB_IJNSA_10UnderscoreESZ_SZ_EEEEENS7_6detail27Sm100ImplicitGemmTileTraitsINSA_18SM100_TMA_2SM_LOADENSA_14ComposedLayoutINSA_7SwizzleILi3ELi4ELi3EEENSA_18smem_ptr_flag_bitsILi16EEENSU_INSB_IJSI_NSC_ILi8EEEEEENSB_IJSE_SI_EEEEEEEvEENS13_INSA_25SM100_TMA_2SM_LOAD_IM2COLENS15_INS16_ILi2ELi4ELi3EEES19_NSU_INSB_IJNSC_ILi32EEES1A_EEENSB_IJSE_S1I_EEEEEEEvEEEENS_8epilogue10collective18CollectiveEpilogueINS1P_23Sm100TmaWarpSpecializedILi3ELi2ELi16ELb1ELb0EEEJNSB_IJSI_SJ_SJ_EEENSB_IJNSU_ISI_SE_EENSU_INSB_IJNSC_ILi16EEESD_EEES1K_EEEEESL_NSB_IJlNSB_IJSE_lllEEESW_EEESL_S21_NS1P_6fusion15FusionCallbacksIS1T_NS22_17LinearCombinationISL_fSL_fLNS_15FloatRoundStyleE2EEES1U_S1Z_JEEENSA_5SM1004TMEM4LOAD26SM100_TMEM_LOAD_32dp32b16xENSA_13SM90_TMA_LOADENS15_INS16_ILi1ELi4ELi3EEES19_NSU_INSB_IJS1A_S1W_EEENSB_IJS1W_SE_EEEEEEENSA_39AutoVectorizingCopyWithAssumedAlignmentILi128EEENSA_14SM90_TMA_STOREES2H_S2J_S2J_EEEvvEEEEvNT_6ParamsE --------------------------
	.section	.nv.info._ZN7cutlass13device_kernelINS_4conv6kernel13ConvUniversalINS1_16ConvProblemShapeILNS1_8OperatorE2ELi3EEENS1_10collective14CollectiveConvINS1_47MainloopSm100TmaUmmaWarpSpecializedImplicitGemmILS5_2ELi17ELi3ELi1ELi2EN4cute5tupleIJNSA_1CILi2EEENSC_ILi1EEESE_EEEEENSB_IJNSC_ILi128EEENSB_IJNSC_ILi64EEEEEESJ_EEENS_10bfloat16_tESL_NSA_8TiledMMAINSA_8MMA_AtomIJNSA_26SM100_MMA_F16BF16_2x1SM_SSISL_SL_fLi128ELi64ELNSA_4UMMA5MajorE1ELSQ_1ELNSP_7ScaleInE0ELSR_0EEEEEENSA_6LayoutINSB_IJSE_SE_SE_EEENSB_IJNSC_ILi0EEESW_SW_EEEEENSB_IJNSA_10UnderscoreESZ_SZ_EEEEENS7_6detail27Sm100ImplicitGemmTileTraitsINSA_18SM100_TMA_2SM_LOADENSA_14ComposedLayoutINSA_7SwizzleILi3ELi4ELi3EEENSA_18smem_ptr_flag_bitsILi16EEENSU_INSB_IJSI_NSC_ILi8EEEEEENSB_IJSE_SI_EEEEEEEvEENS13_INSA_25SM100_TMA_2SM_LOAD_IM2COLENS15_INS16_ILi2ELi4ELi3EEES19_NSU_INSB_IJNSC_ILi32EEES1A_EEENSB_IJSE_S1I_EEEEEEEvEEEENS_8epilogue10collective18CollectiveEpilogueINS1P_23Sm100TmaWarpSpecializedILi3ELi2ELi16ELb1ELb0EEEJNSB_IJSI_SJ_SJ_EEENSB_IJNSU_ISI_SE_EENSU_INSB_IJNSC_ILi16EEESD_EEES1K_EEEEESL_NSB_IJlNSB_IJSE_lllEEESW_EEESL_S21_NS1P_6fusion15FusionCallbacksIS1T_NS22_17LinearCombinationISL_fSL_fLNS_15FloatRoundStyleE2EEES1U_S1Z_JEEENSA_5SM1004TMEM4LOAD26SM100_TMEM_LOAD_32dp32b16xENSA_13SM90_TMA_LOADENS15_INS16_ILi1ELi4ELi3EEES19_NSU_INSB_IJS1A_S1W_EEENSB_IJS1W_SE_EEEEEEENSA_39AutoVectorizingCopyWithAssumedAlignmentILi128EEENSA_14SM90_TMA_STOREES2H_S2J_S2J_EEEvvEEEEvNT_6ParamsE,"",@"SHT_CUDA_INFO"
	.sectionflags	@""
	.align	4


	//----- nvinfo : EIATTR_CUDA_API_VERSION
	.align		4
        /*0000*/ 	.byte	0x04, 0x37
        /*0002*/ 	.short	(.L_31 - .L_30)
.L_30:
        /*0004*/ 	.word	0x00000082


	//----- nvinfo : EIATTR_KPARAM_INFO
	.align		4
.L_31:
        /*0008*/ 	.byte	0x04, 0x17
        /*000a*/ 	.short	(.L_33 - .L_32)
.L_32:
        /*000c*/ 	.word	0x00000000
        /*0010*/ 	.short	0x0000
        /*0012*/ 	.short	0x0000
        /*0014*/ 	.byte	0x00, 0xf0, 0x01, 0x24


	//----- nvinfo : EIATTR_AT_ENTRY_FRAGMENTS
	.align		4
.L_33:
        /*0018*/ 	.byte	0x04, 0x4f
        /*001a*/ 	.short	(.L_35 - .L_34)


	//   ....[0]....
.L_34:
        /*001c*/ 	.word	0x00000007


	//----- nvinfo : EIATTR_RESERVED_SMEM_USED
	.align		4
.L_35:
        /*0020*/ 	.byte	0x01, 0x41
	.zero		2


	//----- nvinfo : EIATTR_SPARSE_MMA_MASK
	.align		4
        /*0024*/ 	.byte	0x03, 0x50
        /*0026*/ 	.short	0x0000


	//----- nvinfo : EIATTR_TCGEN05_2CTA_USED
	.align		4
        /*0028*/ 	.byte	0x01, 0x52
	.zero		2


	//----- nvinfo : EIATTR_MAXREG_COUNT
	.align		4
        /*002c*/ 	.byte	0x03, 0x1b
        /*002e*/ 	.short	0x00ff


	//----- nvinfo : EIATTR_NUM_BARRIERS
	.align		4
        /*0030*/ 	.byte	0x02, 0x4c
        /*0032*/ 	.byte	0x07
	.zero		1


	//----- nvinfo : EIATTR_EXTERNS
	.align		4
        /*0034*/ 	.byte	0x04, 0x0f
        /*0036*/ 	.short	(.L_37 - .L_36)


	//   ....[0]....
	.align		4
.L_36:
        /*0038*/ 	.word	index@(__assertfail)


	//----- nvinfo : EIATTR_MERCURY_ISA_VERSION
	.align		4
.L_37:
        /*003c*/ 	.byte	0x03, 0x5f
        /*003e*/ 	.short	0x0101


	//----- nvinfo : EIATTR_INT_WARP_WIDE_INSTR_OFFSETS
	.align		4
        /*0040*/ 	.byte	0x04, 0x31
        /*0042*/ 	.short	(.L_39 - .L_38)


	//   ....[0]....
.L_38:
        /*0044*/ 	.word	0x00000e00


	//   ....[1]....
        /*0048*/ 	.word	0x00000eb0


	//   ....[2]....
        /*004c*/ 	.word	0x00005210


	//   ....[3]....
        /*0050*/ 	.word	0x00005230


	//   ....[4]....
        /*0054*/ 	.word	0x00005260


	//   ....[5]....
        /*0058*/ 	.word	0x00006460


	//   ....[6]....
        /*005c*/ 	.word	0x000065c0


	//   ....[7]....
        /*0060*/ 	.word	0x00006620


	//   ....[8]....
        /*0064*/ 	.word	0x00006750


	//   ....[9]....
        /*0068*/ 	.word	0x00006870


	//   ....[10]....
        /*006c*/ 	.word	0x00006900


	//----- nvinfo : EIATTR_COOP_GROUP_MASK_REGIDS
	.align		4
.L_39:
        /*0070*/ 	.byte	0x04, 0x29
        /*0072*/ 	.short	(.L_41 - .L_40)


	//   ....[0]....
.L_40:
        /*0074*/ 	.word	0xffffffff


	//   ....[1]....
        /*0078*/ 	.word	0xffffffff


	//   ....[2]....
        /*007c*/ 	.word	0xffffffff


	//   ....[3]....
        /*0080*/ 	.word	0xffffffff


	//   ....[4]....
        /*0084*/ 	.word	0xffffffff


	//   ....[5]....
        /*0088*/ 	.word	0xffffffff


	//   ....[6]....
        /*008c*/ 	.word	0xffffffff


	//   ....[7]....
        /*0090*/ 	.word	0xffffffff


	//   ....[8]....
        /*0094*/ 	.word	0xffffffff


	//   ....[9]....
        /*0098*/ 	.word	0xffffffff


	//   ....[10]....
        /*009c*/ 	.word	0xffffffff


	//   ....[11]....
        /*00a0*/ 	.word	0xffffffff


	//   ....[12]....
        /*00a4*/ 	.word	0xffffffff


	//----- nvinfo : EIATTR_COOP_GROUP_INSTR_OFFSETS
	.align		4
.L_41:
        /*00a8*/ 	.byte	0x04, 0x28
        /*00aa*/ 	.short	(.L_43 - .L_42)


	//   ....[0]....
.L_42:
        /*00ac*/ 	.word	0x000000d0


	//   ....[1]....
        /*00b0*/ 	.word	0x00000540


	//   ....[2]....
        /*00b4*/ 	.word	0x000008b0


	//   ....[3]....
        /*00b8*/ 	.word	0x00000a30


	//   ....[4]....
        /*00bc*/ 	.word	0x00000b30


	//   ....[5]....
        /*00c0*/ 	.word	0x00000c80


	//   ....[6]....
        /*00c4*/ 	.word	0x00000f20


	//   ....[7]....
        /*00c8*/ 	.word	0x00002ca0


	//   ....[8]....
        /*00cc*/ 	.word	0x00004100


	//   ....[9]....
        /*00d0*/ 	.word	0x000045d0


	//   ....[10]....
        /*00d4*/ 	.word	0x00004600


	//   ....[11]....
        /*00d8*/ 	.word	0x00005120


	//   ....[12]....
        /*00dc*/ 	.word	0x00005330


	//----- nvinfo : EIATTR_VRC_CTA_INIT_COUNT
	.align		4
.L_43:
        /*00e0*/ 	.byte	0x02, 0x4a
        /*00e2*/ 	.byte	0x80
	.zero		1


	//----- nvinfo : EIATTR_SYSCALL_OFFSETS
	.align		4
        /*00e4*/ 	.byte	0x04, 0x46
        /*00e6*/ 	.short	(.L_45 - .L_44)


	//   ....[0]....
.L_44:
        /*00e8*/ 	.word	0x00007c10


	//   ....[1]....
        /*00ec*/ 	.word	0x00007d00


	//   ....[2]....
        /*00f0*/ 	.word	0x00008540


	//   ....[3]....
        /*00f4*/ 	.word	0x00008ed0


	//----- nvinfo : EIATTR_MBARRIER_INSTR_OFFSETS
	.align		4
.L_45:
        /*00f8*/ 	.byte	0x04, 0x39
        /*00fa*/ 	.short	(.L_47 - .L_46)


	//   ....[0]....
.L_46:
        /*00fc*/ 	.word	0x00000670
        /*0100*/ 	.word	0x000000ff
        /*0104*/ 	.word	0x00000000
        /*0108*/ 	.short	0x0100
        /*010a*/ 	.byte	0x04
	.zero		1


	//   ....[1]....
        /*010c*/ 	.word	0x00000680
        /*0110*/ 	.word	0x000000ff
        /*0114*/ 	.word	0x00000088
        /*0118*/ 	.short	0x0100
        /*011a*/ 	.byte	0x04
	.zero		1


	//   ....[2]....
        /*011c*/ 	.word	0x00000690
        /*0120*/ 	.word	0x000000ff
        /*0124*/ 	.word	0x00000008
        /*0128*/ 	.short	0x0100
        /*012a*/ 	.byte	0x04
	.zero		1


	//   ....[3]....
        /*012c*/ 	.word	0x000006a0
        /*0130*/ 	.word	0x000000ff
        /*0134*/ 	.word	0x00000090
        /*0138*/ 	.short	0x0100
        /*013a*/ 	.byte	0x04
	.zero		1


	//   ....[4]....
        /*013c*/ 	.word	0x000006b0
        /*0140*/ 	.word	0x000000ff
        /*0144*/ 	.word	0x00000010
        /*0148*/ 	.short	0x0100
        /*014a*/ 	.byte	0x04
	.zero		1


	//   ....[5]....
        /*014c*/ 	.word	0x000006c0
        /*0150*/ 	.word	0x000000ff
        /*0154*/ 	.word	0x00000098
        /*0158*/ 	.short	0x0100
        /*015a*/ 	.byte	0x04
	.zero		1


	//   ....[6]....
        /*015c*/ 	.word	0x000006d0
        /*0160*/ 	.word	0x000000ff
        /*0164*/ 	.word	0x00000018
        /*0168*/ 	.short	0x0100
        /*016a*/ 	.byte	0x04
	.zero		1


	//   ....[7]....
        /*016c*/ 	.word	0x000006e0
        /*0170*/ 	.word	0x000000ff
        /*0174*/ 	.word	0x000000a0
        /*0178*/ 	.short	0x0100
        /*017a*/ 	.byte	0x04
	.zero		1


	//   ....[8]....
        /*017c*/ 	.word	0x000006f0
        /*0180*/ 	.word	0x000000ff
        /*0184*/ 	.word	0x00000020
        /*0188*/ 	.short	0x0100
        /*018a*/ 	.byte	0x04
	.zero		1


	//   ....[9]....
        /*018c*/ 	.word	0x00000700
        /*0190*/ 	.word	0x000000ff
        /*0194*/ 	.word	0x000000a8
        /*0198*/ 	.short	0x0100
        /*019a*/ 	.byte	0x04
	.zero		1


	//   ....[10]....
        /*019c*/ 	.word	0x00000710
        /*01a0*/ 	.word	0x000000ff
        /*01a4*/ 	.word	0x00000028
        /*01a8*/ 	.short	0x0100
        /*01aa*/ 	.byte	0x04
	.zero		1


	//   ....[11]....
        /*01ac*/ 	.word	0x00000720
        /*01b0*/ 	.word	0x000000ff
        /*01b4*/ 	.word	0x000000b0
        /*01b8*/ 	.short	0x0100
        /*01ba*/ 	.byte	0x04
	.zero		1


	//   ....[12]....
        /*01bc*/ 	.word	0x00000730
        /*01c0*/ 	.word	0x000000ff
        /*01c4*/ 	.word	0x00000030
        /*01c8*/ 	.short	0x0100
        /*01ca*/ 	.byte	0x04
	.zero		1


	//   ....[13]....
        /*01cc*/ 	.word	0x00000740
        /*01d0*/ 	.word	0x000000ff
        /*01d4*/ 	.word	0x000000b8
        /*01d8*/ 	.short	0x0100
        /*01da*/ 	.byte	0x04
	.zero		1


	//   ....[14]....
        /*01dc*/ 	.word	0x00000750
        /*01e0*/ 	.word	0x000000ff
        /*01e4*/ 	.word	0x00000038
        /*01e8*/ 	.short	0x0100
        /*01ea*/ 	.byte	0x04
	.zero		1


	//   ....[15]....
        /*01ec*/ 	.word	0x00000760
        /*01f0*/ 	.word	0x000000ff
        /*01f4*/ 	.word	0x000000c0
        /*01f8*/ 	.short	0x0100
        /*01fa*/ 	.byte	0x04
	.zero		1


	//   ....[16]....
        /*01fc*/ 	.word	0x00000770
        /*0200*/ 	.word	0x000000ff
        /*0204*/ 	.word	0x00000040
        /*0208*/ 	.short	0x0100
        /*020a*/ 	.byte	0x04
	.zero		1


	//   ....[17]....
        /*020c*/ 	.word	0x00000780
        /*0210*/ 	.word	0x000000ff
        /*0214*/ 	.word	0x000000c8
        /*0218*/ 	.short	0x0100
        /*021a*/ 	.byte	0x04
	.zero		1


	//   ....[18]....
        /*021c*/ 	.word	0x00000790
        /*0220*/ 	.word	0x000000ff
        /*0224*/ 	.word	0x00000048
        /*0228*/ 	.short	0x0100
        /*022a*/ 	.byte	0x04
	.zero		1


	//   ....[19]....
        /*022c*/ 	.word	0x000007a0
        /*0230*/ 	.word	0x000000ff
        /*0234*/ 	.word	0x000000d0
        /*0238*/ 	.short	0x0100
        /*023a*/ 	.byte	0x04
	.zero		1


	//   ....[20]....
        /*023c*/ 	.word	0x000007b0
        /*0240*/ 	.word	0x000000ff
        /*0244*/ 	.word	0x00000050
        /*0248*/ 	.short	0x0100
        /*024a*/ 	.byte	0x04
	.zero		1


	//   ....[21]....
        /*024c*/ 	.word	0x000007c0
        /*0250*/ 	.word	0x000000ff
        /*0254*/ 	.word	0x000000d8
        /*0258*/ 	.short	0x0100
        /*025a*/ 	.byte	0x04
	.zero		1


	//   ....[22]....
        /*025c*/ 	.word	0x000007d0
        /*0260*/ 	.word	0x000000ff
        /*0264*/ 	.word	0x00000058
        /*0268*/ 	.short	0x0100
        /*026a*/ 	.byte	0x04
	.zero		1


	//   ....[23]....
        /*026c*/ 	.word	0x000007e0
        /*0270*/ 	.word	0x000000ff
        /*0274*/ 	.word	0x000000e0
        /*0278*/ 	.short	0x0100
        /*027a*/ 	.byte	0x04
	.zero		1


	//   ....[24]....
        /*027c*/ 	.word	0x000007f0
        /*0280*/ 	.word	0x000000ff
        /*0284*/ 	.word	0x00000060
        /*0288*/ 	.short	0x0100
        /*028a*/ 	.byte	0x04
	.zero		1


	//   ....[25]....
        /*028c*/ 	.word	0x00000800
        /*0290*/ 	.word	0x000000ff
        /*0294*/ 	.word	0x000000e8
        /*0298*/ 	.short	0x0100
        /*029a*/ 	.byte	0x04
	.zero		1


	//   ....[26]....
        /*029c*/ 	.word	0x00000810
        /*02a0*/ 	.word	0x000000ff
        /*02a4*/ 	.word	0x00000068
        /*02a8*/ 	.short	0x0100
        /*02aa*/ 	.byte	0x04
	.zero		1


	//   ....[27]....
        /*02ac*/ 	.word	0x00000820
        /*02b0*/ 	.word	0x000000ff
        /*02b4*/ 	.word	0x000000f0
        /*02b8*/ 	.short	0x0100
        /*02ba*/ 	.byte	0x04
	.zero		1


	//   ....[28]....
        /*02bc*/ 	.word	0x00000830
        /*02c0*/ 	.word	0x000000ff
        /*02c4*/ 	.word	0x00000070
        /*02c8*/ 	.short	0x0100
        /*02ca*/ 	.byte	0x04
	.zero		1


	//   ....[29]....
        /*02cc*/ 	.word	0x00000840
        /*02d0*/ 	.word	0x000000ff
        /*02d4*/ 	.word	0x000000f8
        /*02d8*/ 	.short	0x0100
        /*02da*/ 	.byte	0x04
	.zero		1


	//   ....[30]....
        /*02dc*/ 	.word	0x00000850
        /*02e0*/ 	.word	0x000000ff
        /*02e4*/ 	.word	0x00000078
        /*02e8*/ 	.short	0x0100
        /*02ea*/ 	.byte	0x04
	.zero		1


	//   ....[31]....
        /*02ec*/ 	.word	0x00000860
        /*02f0*/ 	.word	0x000000ff
        /*02f4*/ 	.word	0x00000100
        /*02f8*/ 	.short	0x0100
        /*02fa*/ 	.byte	0x04
	.zero		1


	//   ....[32]....
        /*02fc*/ 	.word	0x00000870
        /*0300*/ 	.word	0x000000ff
        /*0304*/ 	.word	0x00000080
        /*0308*/ 	.short	0x0100
        /*030a*/ 	.byte	0x04
	.zero		1


	//   ....[33]....
        /*030c*/ 	.word	0x00000880
        /*0310*/ 	.word	0x000000ff
        /*0314*/ 	.word	0x00000108
        /*0318*/ 	.short	0x0100
        /*031a*/ 	.byte	0x04
	.zero		1


	//   ....[34]....
        /*031c*/ 	.word	0x000009c0
        /*0320*/ 	.word	0x000000ff
        /*0324*/ 	.word	0x00000110
        /*0328*/ 	.short	0x0100
        /*032a*/ 	.byte	0x04
	.zero		1


	//   ....[35]....
        /*032c*/ 	.word	0x000009d0
        /*0330*/ 	.word	0x000000ff
        /*0334*/ 	.word	0x00000128
        /*0338*/ 	.short	0x0100
        /*033a*/ 	.byte	0x04
	.zero		1


	//   ....[36]....
        /*033c*/ 	.word	0x000009e0
        /*0340*/ 	.word	0x000000ff
        /*0344*/ 	.word	0x00000118
        /*0348*/ 	.short	0x0100
        /*034a*/ 	.byte	0x04
	.zero		1


	//   ....[37]....
        /*034c*/ 	.word	0x000009f0
        /*0350*/ 	.word	0x000000ff
        /*0354*/ 	.word	0x00000130
        /*0358*/ 	.short	0x0100
        /*035a*/ 	.byte	0x04
	.zero		1


	//   ....[38]....
        /*035c*/ 	.word	0x00000a00
        /*0360*/ 	.word	0x000000ff
        /*0364*/ 	.word	0x00000120
        /*0368*/ 	.short	0x0100
        /*036a*/ 	.byte	0x04
	.zero		1


	//   ....[39]....
        /*036c*/ 	.word	0x00000a10
        /*0370*/ 	.word	0x000000ff
        /*0374*/ 	.word	0x00000138
        /*0378*/ 	.short	0x0100
        /*037a*/ 	.byte	0x04
	.zero		1


	//   ....[40]....
        /*037c*/ 	.word	0x00000b00
        /*0380*/ 	.word	0x000000ff
        /*0384*/ 	.word	0x00000140
        /*0388*/ 	.short	0x0100
        /*038a*/ 	.byte	0x04
	.zero		1


	//   ....[41]....
        /*038c*/ 	.word	0x00000b10
        /*0390*/ 	.word	0x000000ff
        /*0394*/ 	.word	0x00000148
        /*0398*/ 	.short	0x0100
        /*039a*/ 	.byte	0x04
	.zero		1


	//   ....[42]....
        /*039c*/ 	.word	0x00000c50
        /*03a0*/ 	.word	0x000000ff
        /*03a4*/ 	.word	0x00000150
        /*03a8*/ 	.short	0x0100
        /*03aa*/ 	.byte	0x06
	.zero		1


	//   ....[43]....
        /*03ac*/ 	.word	0x00000c60
        /*03b0*/ 	.word	0x000000ff
        /*03b4*/ 	.word	0x00000158
        /*03b8*/ 	.short	0x0100
        /*03ba*/ 	.byte	0x06
	.zero		1


	//   ....[44]....
        /*03bc*/ 	.word	0x00000da0
        /*03c0*/ 	.word	0x000000ff
        /*03c4*/ 	.word	0x00000160
        /*03c8*/ 	.short	0x0100
        /*03ca*/ 	.byte	0x04
	.zero		1


	//   ....[45]....
        /*03cc*/ 	.word	0x00000db0
        /*03d0*/ 	.word	0x000000ff
        /*03d4*/ 	.word	0x00000170
        /*03d8*/ 	.short	0x0100
        /*03da*/ 	.byte	0x04
	.zero		1


	//   ....[46]....
        /*03dc*/ 	.word	0x00000dc0
        /*03e0*/ 	.word	0x000000ff
        /*03e4*/ 	.word	0x00000168
        /*03e8*/ 	.short	0x0100
        /*03ea*/ 	.byte	0x04
	.zero		1


	//   ....[47]....
        /*03ec*/ 	.word	0x00000dd0
        /*03f0*/ 	.word	0x000000ff
        /*03f4*/ 	.word	0x00000178
        /*03f8*/ 	.short	0x0100
        /*03fa*/ 	.byte	0x04
	.zero		1


	//   ....[48]....
        /*03fc*/ 	.word	0x00000ed0
        /*0400*/ 	.word	0x000000ff
        /*0404*/ 	.word	0x00000180
        /*0408*/ 	.short	0x0100
        /*040a*/ 	.byte	0x06
	.zero		1


	//   ....[49]....
        /*040c*/ 	.word	0x00001df0
        /*0410*/ 	.word	0x000000ff
        /*0414*/ 	.word	0x00000088
        /*0418*/ 	.short	0x010a
        /*041a*/ 	.byte	0x06
	.zero		1


	//   ....[50]....
        /*041c*/ 	.word	0x00002270
        /*0420*/ 	.word	0x000000ff
        /*0424*/ 	.word	0x00000088
        /*0428*/ 	.short	0x010a
        /*042a*/ 	.byte	0x0b
	.zero		1


	//   ....[51]....
        /*042c*/ 	.word	0x00002420
        /*0430*/ 	.word	0x000000ff
        /*0434*/ 	.word	0x00000088
        /*0438*/ 	.short	0x010a
        /*043a*/ 	.byte	0x08
	.zero		1


	//   ....[52]....
        /*043c*/ 	.word	0x000026a0
        /*0440*/ 	.word	0x000000ff
        /*0444*/ 	.word	0x00000148
        /*0448*/ 	.short	0x0101
        /*044a*/ 	.byte	0x1e
	.zero		1


	//   ....[53]....
        /*044c*/ 	.word	0x000026d0
        /*0450*/ 	.word	0x000000ff
        /*0454*/ 	.word	0x00000088
        /*0458*/ 	.short	0x010a
        /*045a*/ 	.byte	0x04
	.zero		1


	//   ....[54]....
        /*045c*/ 	.word	0x00002890
        /*0460*/ 	.word	0x000000ff
        /*0464*/ 	.word	0x00000088
        /*0468*/ 	.short	0x010a
        /*046a*/ 	.byte	0x1c
	.zero		1


	//   ....[55]....
        /*046c*/ 	.word	0x00002a40
        /*0470*/ 	.word	0x000000ff
        /*0474*/ 	.word	0x00000088
        /*0478*/ 	.short	0x010a
        /*047a*/ 	.byte	0x08
	.zero		1


	//   ....[56]....
        /*047c*/ 	.word	0x00002cb0
        /*0480*/ 	.word	0x000000ff
        /*0484*/ 	.word	0x00000150
        /*0488*/ 	.short	0x010a
        /*048a*/ 	.byte	0x1e
	.zero		1


	//   ....[57]....
        /*048c*/ 	.word	0x00002d70
        /*0490*/ 	.word	0x000000ff
        /*0494*/ 	.word	0x00000000
        /*0498*/ 	.short	0x0101
        /*049a*/ 	.byte	0x04
	.zero		1


	//   ....[58]....
        /*049c*/ 	.word	0x00003360
        /*04a0*/ 	.word	0x000000ff
        /*04a4*/ 	.word	0x00000000
        /*04a8*/ 	.short	0x010a
        /*04aa*/ 	.byte	0x04
	.zero		1


	//   ....[59]....
        /*04ac*/ 	.word	0x00003400
        /*04b0*/ 	.word	0x000000ff
        /*04b4*/ 	.word	0x00000000
        /*04b8*/ 	.short	0x010a
        /*04ba*/ 	.byte	0x05
	.zero		1


	//   ....[60]....
        /*04bc*/ 	.word	0x000034a0
        /*04c0*/ 	.word	0x000000ff
        /*04c4*/ 	.word	0x00000000
        /*04c8*/ 	.short	0x010a
        /*04ca*/ 	.byte	0x05
	.zero		1


	//   ....[61]....
        /*04cc*/ 	.word	0x00003540
        /*04d0*/ 	.word	0x000000ff
        /*04d4*/ 	.word	0x00000000
        /*04d8*/ 	.short	0x010a
        /*04da*/ 	.byte	0x05
	.zero		1


	//   ....[62]....
        /*04dc*/ 	.word	0x000035e0
        /*04e0*/ 	.word	0x000000ff
        /*04e4*/ 	.word	0x00000000
        /*04e8*/ 	.short	0x010a
        /*04ea*/ 	.byte	0x05
	.zero		1


	//   ....[63]....
        /*04ec*/ 	.word	0x00003680
        /*04f0*/ 	.word	0x000000ff
        /*04f4*/ 	.word	0x00000000
        /*04f8*/ 	.short	0x010a
        /*04fa*/ 	.byte	0x05
	.zero		1


	//   ....[64]....
        /*04fc*/ 	.word	0x00003720
        /*0500*/ 	.word	0x000000ff
        /*0504*/ 	.word	0x00000000
        /*0508*/ 	.short	0x010a
        /*050a*/ 	.byte	0x05
	.zero		1


	//   ....[65]....
        /*050c*/ 	.word	0x000037c0
        /*0510*/ 	.word	0x000000ff
        /*0514*/ 	.word	0x00000000
        /*0518*/ 	.short	0x010a
        /*051a*/ 	.byte	0x05
	.zero		1


	//   ....[66]....
        /*051c*/ 	.word	0x00003860
        /*0520*/ 	.word	0x000000ff
        /*0524*/ 	.word	0x00000000
        /*0528*/ 	.short	0x010a
        /*052a*/ 	.byte	0x05
	.zero		1


	//   ....[67]....
        /*052c*/ 	.word	0x00003900
        /*0530*/ 	.word	0x000000ff
        /*0534*/ 	.word	0x00000000
        /*0538*/ 	.short	0x010a
        /*053a*/ 	.byte	0x05
	.zero		1


	//   ....[68]....
        /*053c*/ 	.word	0x000039a0
        /*0540*/ 	.word	0x000000ff
        /*0544*/ 	.word	0x00000000
        /*0548*/ 	.short	0x010a
        /*054a*/ 	.byte	0x05
	.zero		1


	//   ....[69]....
        /*054c*/ 	.word	0x00003a40
        /*0550*/ 	.word	0x000000ff
        /*0554*/ 	.word	0x00000000
        /*0558*/ 	.short	0x010a
        /*055a*/ 	.byte	0x05
	.zero		1


	//   ....[70]....
        /*055c*/ 	.word	0x00003ae0
        /*0560*/ 	.word	0x000000ff
        /*0564*/ 	.word	0x00000000
        /*0568*/ 	.short	0x010a
        /*056a*/ 	.byte	0x05
	.zero		1


	//   ....[71]....
        /*056c*/ 	.word	0x00003b80
        /*0570*/ 	.word	0x000000ff
        /*0574*/ 	.word	0x00000000
        /*0578*/ 	.short	0x010a
        /*057a*/ 	.byte	0x05
	.zero		1


	//   ....[72]....
        /*057c*/ 	.word	0x00003c20
        /*0580*/ 	.word	0x000000ff
        /*0584*/ 	.word	0x00000000
        /*0588*/ 	.short	0x010a
        /*058a*/ 	.byte	0x05
	.zero		1


	//   ....[73]....
        /*058c*/ 	.word	0x00003cc0
        /*0590*/ 	.word	0x000000ff
        /*0594*/ 	.word	0x00000000
        /*0598*/ 	.short	0x010a
        /*059a*/ 	.byte	0x05
	.zero		1


	//   ....[74]....
        /*059c*/ 	.word	0x00003d70
        /*05a0*/ 	.word	0x00000000
        /*05a4*/ 	.word	0x00000000
        /*05a8*/ 	.short	0x010a
        /*05aa*/ 	.byte	0xff
	.zero		1


	//   ....[75]....
        /*05ac*/ 	.word	0x00003ec0
        /*05b0*/ 	.word	0x000000ff
        /*05b4*/ 	.word	0x00000158
        /*05b8*/ 	.short	0x010a
        /*05ba*/ 	.byte	0x04
	.zero		1


	//   ....[76]....
        /*05bc*/ 	.word	0x00003f60
        /*05c0*/ 	.word	0x000000ff
        /*05c4*/ 	.word	0x00000150
        /*05c8*/ 	.short	0x010a
        /*05ca*/ 	.byte	0x04
	.zero		1


	//   ....[77]....
        /*05cc*/ 	.word	0x00004000
        /*05d0*/ 	.word	0x000000ff
        /*05d4*/ 	.word	0x00000000
        /*05d8*/ 	.short	0x0101
        /*05da*/ 	.byte	0x05
	.zero		1


	//   ....[78]....
        /*05dc*/ 	.word	0x00004040
        /*05e0*/ 	.word	0x000000ff
        /*05e4*/ 	.word	0x00000158
        /*05e8*/ 	.short	0x0106
        /*05ea*/ 	.byte	0x04
	.zero		1


	//   ....[79]....
        /*05ec*/ 	.word	0x00004080
        /*05f0*/ 	.word	0x00000000
        /*05f4*/ 	.word	0x00000158
        /*05f8*/ 	.short	0x010a
        /*05fa*/ 	.byte	0xff
	.zero		1


	//   ....[80]....
        /*05fc*/ 	.word	0x000042d0
        /*0600*/ 	.word	0x000000ff
        /*0604*/ 	.word	0x00000008
        /*0608*/ 	.short	0x010a
        /*060a*/ 	.byte	0x05
	.zero		1


	//   ....[81]....
        /*060c*/ 	.word	0x000042f0
        /*0610*/ 	.word	0x000000ff
        /*0614*/ 	.word	0x00000008
        /*0618*/ 	.short	0x010a
        /*061a*/ 	.byte	0x05
	.zero		1


	//   ....[82]....
        /*061c*/ 	.word	0x00004480
        /*0620*/ 	.word	0x000000ff
        /*0624*/ 	.word	0x00000008
        /*0628*/ 	.short	0x010a
        /*062a*/ 	.byte	0x05
	.zero		1


	//   ....[83]....
        /*062c*/ 	.word	0x000044a0
        /*0630*/ 	.word	0x000000ff
        /*0634*/ 	.word	0x00000008
        /*0638*/ 	.short	0x010a
        /*063a*/ 	.byte	0x05
	.zero		1


	//   ....[84]....
        /*063c*/ 	.word	0x00004560
        /*0640*/ 	.word	0x000000ff
        /*0644*/ 	.word	0x00000000
        /*0648*/ 	.short	0x0101
        /*064a*/ 	.byte	0x04
	.zero		1


	//   ....[85]....
        /*064c*/ 	.word	0x000048b0
        /*0650*/ 	.word	0x000000ff
        /*0654*/ 	.word	0x00000150
        /*0658*/ 	.short	0x010a
        /*065a*/ 	.byte	0x15
	.zero		1


	//   ....[86]....
        /*065c*/ 	.word	0x00004950
        /*0660*/ 	.word	0x000000ff
        /*0664*/ 	.word	0x00000000
        /*0668*/ 	.short	0x0101
        /*066a*/ 	.byte	0x24
	.zero		1


	//   ....[87]....
        /*066c*/ 	.word	0x00004990
        /*0670*/ 	.word	0x000000ff
        /*0674*/ 	.word	0x00000170
        /*0678*/ 	.short	0x010a
        /*067a*/ 	.byte	0x1a
	.zero		1


	//   ....[88]....
        /*067c*/ 	.word	0x00004a60
        /*0680*/ 	.word	0x000000ff
        /*0684*/ 	.word	0x00000000
        /*0688*/ 	.short	0x010a
        /*068a*/ 	.byte	0x04
	.zero		1


	//   ....[89]....
        /*068c*/ 	.word	0x00004ad0
        /*0690*/ 	.word	0x000000ff
        /*0694*/ 	.word	0x00000000
        /*0698*/ 	.short	0x010a
        /*069a*/ 	.byte	0x11
	.zero		1


	//   ....[90]....
        /*069c*/ 	.word	0x00004c20
        /*06a0*/ 	.word	0x000000ff
        /*06a4*/ 	.word	0x00000000
        /*06a8*/ 	.short	0x010a
        /*06aa*/ 	.byte	0x05
	.zero		1


	//   ....[91]....
        /*06ac*/ 	.word	0x00004f20
        /*06b0*/ 	.word	0x000000ff
        /*06b4*/ 	.word	0x00000000
        /*06b8*/ 	.short	0x010a
        /*06ba*/ 	.byte	0x04
	.zero		1


	//   ....[92]....
        /*06bc*/ 	.word	0x00004fc0
        /*06c0*/ 	.word	0x00000000
        /*06c4*/ 	.word	0x00000000
        /*06c8*/ 	.short	0x010a
        /*06ca*/ 	.byte	0xff
	.zero		1


	//   ....[93]....
        /*06cc*/ 	.word	0x00005000
        /*06d0*/ 	.word	0x00000000
        /*06d4*/ 	.word	0x00000000
        /*06d8*/ 	.short	0x010a
        /*06da*/ 	.byte	0xff
	.zero		1


	//   ....[94]....
        /*06dc*/ 	.word	0x00005070
        /*06e0*/ 	.word	0x000000ff
        /*06e4*/ 	.word	0x00000000
        /*06e8*/ 	.short	0x0101
        /*06ea*/ 	.byte	0x04
	.zero		1


	//   ....[95]....
        /*06ec*/ 	.word	0x000050b0
        /*06f0*/ 	.word	0x000000ff
        /*06f4*/ 	.word	0x00000180
        /*06f8*/ 	.short	0x010a
        /*06fa*/ 	.byte	0x15
	.zero		1


	//   ....[96]....
        /*06fc*/ 	.word	0x00005110
        /*0700*/ 	.word	0x000000ff
        /*0704*/ 	.word	0x00000000
        /*0708*/ 	.short	0x0101
        /*070a*/ 	.byte	0x04
	.zero		1


	//   ....[97]....
        /*070c*/ 	.word	0x00005830
        /*0710*/ 	.word	0x000000ff
        /*0714*/ 	.word	0x00000150
        /*0718*/ 	.short	0x010a
        /*071a*/ 	.byte	0x1b
	.zero		1


	//   ....[98]....
        /*071c*/ 	.word	0x000058d0
        /*0720*/ 	.word	0x000000ff
        /*0724*/ 	.word	0x00000000
        /*0728*/ 	.short	0x0101
        /*072a*/ 	.byte	0x30
	.zero		1


	//   ....[99]....
        /*072c*/ 	.word	0x00005e00
        /*0730*/ 	.word	0x000000ff
        /*0734*/ 	.word	0x00000148
        /*0738*/ 	.short	0x010a
        /*073a*/ 	.byte	0x1b
	.zero		1


	//   ....[100]....
        /*073c*/ 	.word	0x00006420
        /*0740*/ 	.word	0x000000ff
        /*0744*/ 	.word	0x00000128
        /*0748*/ 	.short	0x010a
        /*074a*/ 	.byte	0x04
	.zero		1


	//   ....[101]....
        /*074c*/ 	.word	0x00006670
        /*0750*/ 	.word	0x000000ff
        /*0754*/ 	.word	0x00000110
        /*0758*/ 	.short	0x010b
        /*075a*/ 	.byte	0x04
	.zero		1


	//   ....[102]....
        /*075c*/ 	.word	0x000066a0
        /*0760*/ 	.word	0x000000ff
        /*0764*/ 	.word	0x00000000
        /*0768*/ 	.short	0x0101
        /*076a*/ 	.byte	0x07
	.zero		1


	//   ....[103]....
        /*076c*/ 	.word	0x000066b0
        /*0770*/ 	.word	0x000000ff
        /*0774*/ 	.word	0x00000128
        /*0778*/ 	.short	0x010a
        /*077a*/ 	.byte	0x06
	.zero		1


	//   ....[104]....
        /*077c*/ 	.word	0x00006920
        /*0780*/ 	.word	0x000000ff
        /*0784*/ 	.word	0x00000110
        /*0788*/ 	.short	0x010b
        /*078a*/ 	.byte	0x06
	.zero		1


	//   ....[105]....
        /*078c*/ 	.word	0x00006960
        /*0790*/ 	.word	0x000000ff
        /*0794*/ 	.word	0x00000000
        /*0798*/ 	.short	0x0101
        /*079a*/ 	.byte	0x04
	.zero		1


	//   ....[106]....
        /*079c*/ 	.word	0x000069b0
        /*07a0*/ 	.word	0x000000ff
        /*07a4*/ 	.word	0x00000000
        /*07a8*/ 	.short	0x010a
        /*07aa*/ 	.byte	0x04
	.zero		1


	//   ....[107]....
        /*07ac*/ 	.word	0x00006a40
        /*07b0*/ 	.word	0x000000ff
        /*07b4*/ 	.word	0x00000000
        /*07b8*/ 	.short	0x010a
        /*07ba*/ 	.byte	0x05
	.zero		1


	//   ....[108]....
        /*07bc*/ 	.word	0x00006ae0
        /*07c0*/ 	.word	0x00000000
        /*07c4*/ 	.word	0x00000000
        /*07c8*/ 	.short	0x010a
        /*07ca*/ 	.byte	0xff
	.zero		1


	//   ....[109]....
        /*07cc*/ 	.word	0x00006e70
        /*07d0*/ 	.word	0x000000ff
        /*07d4*/ 	.word	0x00000150
        /*07d8*/ 	.short	0x010a
        /*07da*/ 	.byte	0x34
	.zero		1


	//   ....[110]....
        /*07dc*/ 	.word	0x00006fe0
        /*07e0*/ 	.word	0x000000ff
        /*07e4*/ 	.word	0x00000000
        /*07e8*/ 	.short	0x0101
        /*07ea*/ 	.byte	0x04
	.zero		1


	//   ....[111]....
        /*07ec*/ 	.word	0x000081d0
        /*07f0*/ 	.word	0x00000000
        /*07f4*/ 	.word	0x00000110
        /*07f8*/ 	.short	0x010a
        /*07fa*/ 	.byte	0xff
	.zero		1


	//   ....[112]....
        /*07fc*/ 	.word	0x00008200
        /*0800*/ 	.word	0x0000003a
        /*0804*/ 	.word	0x00000160
        /*0808*/ 	.short	0x010a
        /*080a*/ 	.byte	0xff
	.zero		1


	//   ....[113]....
        /*080c*/ 	.word	0x00008310
        /*0810*/ 	.word	0x00000000
        /*0814*/ 	.word	0x00000110
        /*0818*/ 	.short	0x010a
        /*081a*/ 	.byte	0xff
	.zero		1


	//   ....[114]....
        /*081c*/ 	.word	0x00008420
        /*0820*/ 	.word	0x0000003a
        /*0824*/ 	.word	0x00000160
        /*0828*/ 	.short	0x010a
        /*082a*/ 	.byte	0xff
	.zero		1


	//   ....[115]....
        /*082c*/ 	.word	0x00008c40
        /*0830*/ 	.word	0x00000000
        /*0834*/ 	.word	0x00000000
        /*0838*/ 	.short	0x0101
        /*083a*/ 	.byte	0xff
	.zero		1


	//   ....[116]....
        /*083c*/ 	.word	0x00008c50
        /*0840*/ 	.word	0x00000003
        /*0844*/ 	.word	0x00000110
        /*0848*/ 	.short	0x010a
        /*084a*/ 	.byte	0xff
	.zero		1


	//   ....[117]....
        /*084c*/ 	.word	0x00008d10
        /*0850*/ 	.word	0x00000003
        /*0854*/ 	.word	0x00000110
        /*0858*/ 	.short	0x010a
        /*085a*/ 	.byte	0xff
	.zero		1


	//   ....[118]....
        /*085c*/ 	.word	0x00009070
        /*0860*/ 	.word	0x0000003a
        /*0864*/ 	.word	0x00000000
        /*0868*/ 	.short	0x0101
        /*086a*/ 	.byte	0xff
	.zero		1


	//   ....[119]....
        /*086c*/ 	.word	0x00009620
        /*0870*/ 	.word	0x00000000
        /*0874*/ 	.word	0x00000000
        /*0878*/ 	.short	0x0101
        /*087a*/ 	.byte	0xff
	.zero		1


	//   ....[120]....
        /*087c*/ 	.word	0x000098b0
        /*0880*/ 	.word	0x000000ff
        /*0884*/ 	.word	0x00000000
        /*0888*/ 	.short	0x0101
        /*088a*/ 	.byte	0x04
	.zero		1


	//   ....[121]....
        /*088c*/ 	.word	0x000098e0
        /*0890*/ 	.word	0x00000000
        /*0894*/ 	.word	0x00000088
        /*0898*/ 	.short	0x010a
        /*089a*/ 	.byte	0xff
	.zero		1


	//   ....[122]....
        /*089c*/ 	.word	0x00009940
        /*08a0*/ 	.word	0x00000000
        /*08a4*/ 	.word	0x00000088
        /*08a8*/ 	.short	0x010a
        /*08aa*/ 	.byte	0xff
	.zero		1


	//   ....[123]....
        /*08ac*/ 	.word	0x000099a0
        /*08b0*/ 	.word	0x00000000
        /*08b4*/ 	.word	0x00000150
        /*08b8*/ 	.short	0x010a
        /*08ba*/ 	.byte	0xff
	.zero		1


	//   ....[124]....
        /*08bc*/ 	.word	0x00009a00
        /*08c0*/ 	.word	0x00000000
        /*08c4*/ 	.word	0x00000000
        /*08c8*/ 	.short	0x010a
        /*08ca*/ 	.byte	0xff
	.zero		1


	//   ....[125]....
        /*08cc*/ 	.word	0x00009a60
        /*08d0*/ 	.word	0x00000000
        /*08d4*/ 	.word	0x00000000
        /*08d8*/ 	.short	0x010a
        /*08da*/ 	.byte	0xff
	.zero		1


	//   ....[126]....
        /*08dc*/ 	.word	0x00009ac0
        /*08e0*/ 	.word	0x00000000
        /*08e4*/ 	.word	0x00000000
        /*08e8*/ 	.short	0x010a
        /*08ea*/ 	.byte	0xff
	.zero		1


	//   ....[127]....
        /*08ec*/ 	.word	0x00009b20
        /*08f0*/ 	.word	0x00000000
        /*08f4*/ 	.word	0x00000000
        /*08f8*/ 	.short	0x010a
        /*08fa*/ 	.byte	0xff
	.zero		1


	//   ....[128]....
        /*08fc*/ 	.word	0x00009b80
        /*0900*/ 	.word	0x00000000
        /*0904*/ 	.word	0x00000000
        /*0908*/ 	.short	0x010a
        /*090a*/ 	.byte	0xff
	.zero		1


	//   ....[129]....
        /*090c*/ 	.word	0x00009be0
        /*0910*/ 	.word	0x00000000
        /*0914*/ 	.word	0x00000000
        /*0918*/ 	.short	0x010a
        /*091a*/ 	.byte	0xff
	.zero		1


	//   ....[130]....
        /*091c*/ 	.word	0x00009c40
        /*0920*/ 	.word	0x00000000
        /*0924*/ 	.word	0x00000000
        /*0928*/ 	.short	0x010a
        /*092a*/ 	.byte	0xff
	.zero		1


	//   ....[131]....
        /*092c*/ 	.word	0x00009ca0
        /*0930*/ 	.word	0x00000000
        /*0934*/ 	.word	0x00000000
        /*0938*/ 	.short	0x010a
        /*093a*/ 	.byte	0xff
	.zero		1


	//   ....[132]....
        /*093c*/ 	.word	0x00009d00
        /*0940*/ 	.word	0x00000000
        /*0944*/ 	.word	0x00000000
        /*0948*/ 	.short	0x010a
        /*094a*/ 	.byte	0xff
	.zero		1


	//   ....[133]....
        /*094c*/ 	.word	0x00009d60
        /*0950*/ 	.word	0x00000000
        /*0954*/ 	.word	0x00000000
        /*0958*/ 	.short	0x010a
        /*095a*/ 	.byte	0xff
	.zero		1


	//   ....[134]....
        /*095c*/ 	.word	0x00009dc0
        /*0960*/ 	.word	0x00000000
        /*0964*/ 	.word	0x00000000
        /*0968*/ 	.short	0x010a
        /*096a*/ 	.byte	0xff
	.zero		1


	//   ....[135]....
        /*096c*/ 	.word	0x00009e20
        /*0970*/ 	.word	0x00000000
        /*0974*/ 	.word	0x00000000
        /*0978*/ 	.short	0x010a
        /*097a*/ 	.byte	0xff
	.zero		1


	//   ....[136]....
        /*097c*/ 	.word	0x00009e80
        /*0980*/ 	.word	0x00000000
        /*0984*/ 	.word	0x00000000
        /*0988*/ 	.short	0x010a
        /*098a*/ 	.byte	0xff
	.zero		1


	//   ....[137]....
        /*098c*/ 	.word	0x00009ee0
        /*0990*/ 	.word	0x00000000
        /*0994*/ 	.word	0x00000000
        /*0998*/ 	.short	0x010a
        /*099a*/ 	.byte	0xff
	.zero		1


	//   ....[138]....
        /*099c*/ 	.word	0x00009f40
        /*09a0*/ 	.word	0x00000000
        /*09a4*/ 	.word	0x00000000
        /*09a8*/ 	.short	0x010a
        /*09aa*/ 	.byte	0xff
	.zero		1


	//   ....[139]....
        /*09ac*/ 	.word	0x00009fa0
        /*09b0*/ 	.word	0x00000000
        /*09b4*/ 	.word	0x00000000
        /*09b8*/ 	.short	0x010a
        /*09ba*/ 	.byte	0xff
	.zero		1


	//   ....[140]....
        /*09bc*/ 	.word	0x0000a000
        /*09c0*/ 	.word	0x00000004
        /*09c4*/ 	.word	0x00000158
        /*09c8*/ 	.short	0x010a
        /*09ca*/ 	.byte	0xff
	.zero		1


	//   ....[141]....
        /*09cc*/ 	.word	0x0000a060
        /*09d0*/ 	.word	0x00000004
        /*09d4*/ 	.word	0x00000150
        /*09d8*/ 	.short	0x010a
        /*09da*/ 	.byte	0xff
	.zero		1


	//   ....[142]....
        /*09dc*/ 	.word	0x0000a0c0
        /*09e0*/ 	.word	0x00000005
        /*09e4*/ 	.word	0x00000008
        /*09e8*/ 	.short	0x010a
        /*09ea*/ 	.byte	0xff
	.zero		1


	//   ....[143]....
        /*09ec*/ 	.word	0x0000a1a0
        /*09f0*/ 	.word	0x00000003
        /*09f4*/ 	.word	0x00000008
        /*09f8*/ 	.short	0x010a
        /*09fa*/ 	.byte	0xff
	.zero		1


	//   ....[144]....
        /*09fc*/ 	.word	0x0000a200
        /*0a00*/ 	.word	0x00000004
        /*0a04*/ 	.word	0x00000150
        /*0a08*/ 	.short	0x010a
        /*0a0a*/ 	.byte	0xff
	.zero		1


	//   ....[145]....
        /*0a0c*/ 	.word	0x0000a260
        /*0a10*/ 	.word	0x00000004
        /*0a14*/ 	.word	0x00000170
        /*0a18*/ 	.short	0x010a
        /*0a1a*/ 	.byte	0xff
	.zero		1


	//   ....[146]....
        /*0a1c*/ 	.word	0x0000a2c0
        /*0a20*/ 	.word	0x00000004
        /*0a24*/ 	.word	0x00000000
        /*0a28*/ 	.short	0x010a
        /*0a2a*/ 	.byte	0xff
	.zero		1


	//   ....[147]....
        /*0a2c*/ 	.word	0x0000a320
        /*0a30*/ 	.word	0x00000000
        /*0a34*/ 	.word	0x00000000
        /*0a38*/ 	.short	0x010a
        /*0a3a*/ 	.byte	0xff
	.zero		1


	//   ....[148]....
        /*0a3c*/ 	.word	0x0000a380
        /*0a40*/ 	.word	0x00000000
        /*0a44*/ 	.word	0x00000180
        /*0a48*/ 	.short	0x010a
        /*0a4a*/ 	.byte	0xff
	.zero		1


	//   ....[149]....
        /*0a4c*/ 	.word	0x0000a3e0
        /*0a50*/ 	.word	0x00000000
        /*0a54*/ 	.word	0x00000150
        /*0a58*/ 	.short	0x010a
        /*0a5a*/ 	.byte	0xff
	.zero		1


	//   ....[150]....
        /*0a5c*/ 	.word	0x0000a440
        /*0a60*/ 	.word	0x00000003
        /*0a64*/ 	.word	0x00000148
        /*0a68*/ 	.short	0x010a
        /*0a6a*/ 	.byte	0xff
	.zero		1


	//   ....[151]....
        /*0a6c*/ 	.word	0x0000a4a0
        /*0a70*/ 	.word	0x00000000
        /*0a74*/ 	.word	0x00000128
        /*0a78*/ 	.short	0x010a
        /*0a7a*/ 	.byte	0xff
	.zero		1


	//   ....[152]....
        /*0a7c*/ 	.word	0x0000a500
        /*0a80*/ 	.word	0x00000000
        /*0a84*/ 	.word	0x00000128
        /*0a88*/ 	.short	0x010a
        /*0a8a*/ 	.byte	0xff
	.zero		1


	//   ....[153]....
        /*0a8c*/ 	.word	0x0000a560
        /*0a90*/ 	.word	0x00000000
        /*0a94*/ 	.word	0x00000000
        /*0a98*/ 	.short	0x010a
        /*0a9a*/ 	.byte	0xff
	.zero		1


	//   ....[154]....
        /*0a9c*/ 	.word	0x0000a5c0
        /*0aa0*/ 	.word	0x00000000
        /*0aa4*/ 	.word	0x00000000
        /*0aa8*/ 	.short	0x010a
        /*0aaa*/ 	.byte	0xff
	.zero		1


	//   ....[155]....
        /*0aac*/ 	.word	0x0000a620
        /*0ab0*/ 	.word	0x00000000
        /*0ab4*/ 	.word	0x00000150
        /*0ab8*/ 	.short	0x010a
        /*0aba*/ 	.byte	0xff
	.zero		1


	//   ....[156]....
        /*0abc*/ 	.word	0x0000a670
        /*0ac0*/ 	.word	0x00000000
        /*0ac4*/ 	.word	0x00000110
        /*0ac8*/ 	.short	0x010a
        /*0aca*/ 	.byte	0xff
	.zero		1


	//   ....[157]....
        /*0acc*/ 	.word	0x0000a6c0
        /*0ad0*/ 	.word	0x0000003a
        /*0ad4*/ 	.word	0x00000160
        /*0ad8*/ 	.short	0x010a
        /*0ada*/ 	.byte	0xff
	.zero		1


	//   ....[158]....
        /*0adc*/ 	.word	0x0000a710
        /*0ae0*/ 	.word	0x00000003
        /*0ae4*/ 	.word	0x00000110
        /*0ae8*/ 	.short	0x010a
        /*0aea*/ 	.byte	0xff
	.zero		1


	//----- nvinfo : EIATTR_NUM_MBARRIERS
	.align		4
.L_47:
        /*0aec*/ 	.byte	0x03, 0x38
        /*0aee*/ 	.short	0x0031


	//----- nvinfo : EIATTR_EXIT_INSTR_OFFSETS
	.align		4
        /*0af0*/ 	.byte	0x04, 0x1c
        /*0af2*/ 	.short	(.L_49 - .L_48)


	//   ....[0]....
.L_48:
        /*0af4*/ 	.word	0x00003da0


	//   ....[1]....
        /*0af8*/ 	.word	0x00004050


	//   ....[2]....
        /*0afc*/ 	.word	0x000040b0


	//   ....[3]....
        /*0b00*/ 	.word	0x00005340


	//   ....[4]....
        /*0b04*/ 	.word	0x00006b10


	//   ....[5]....
        /*0b08*/ 	.word	0x00006b50


	//   ....[6]....
        /*0b0c*/ 	.word	0x00009790


	//   ....[7]....
        /*0b10*/ 	.word	0x00009810


	//   ....[8]....
        /*0b14*/ 	.word	0x00009840


	//   ....[9]....
        /*0b18*/ 	.word	0x000098c0


	//----- nvinfo : EIATTR_MAX_THREADS
	.align		4
.L_49:
        /*0b1c*/ 	.byte	0x04, 0x05
        /*0b1e*/ 	.short	(.L_51 - .L_50)
.L_50:
        /*0b20*/ 	.word	0x00000100
        /*0b24*/ 	.word	0x00000001
        /*0b28*/ 	.word	0x00000001


	//----- nvinfo : EIATTR_CRS_STACK_SIZE
	.align		4
.L_51:
        /*0b2c*/ 	.byte	0x04, 0x1e
        /*0b2e*/ 	.short	(.L_53 - .L_52)
.L_52:
        /*0b30*/ 	.word	0x00000000


	//----- nvinfo : EIATTR_CBANK_PARAM_SIZE
	.align		4
.L_53:
        /*0b34*/ 	.byte	0x03, 0x19
        /*0b36*/ 	.short	0x0900


	//----- nvinfo : EIATTR_PARAM_CBANK
	.align		4
        /*0b38*/ 	.byte	0x04, 0x0a
        /*0b3a*/ 	.short	(.L_55 - .L_54)
	.align		4
.L_54:
        /*0b3c*/ 	.word	index@(.nv.constant0._ZN7cutlass13device_kernelINS_4conv6kernel13ConvUniversalINS1_16ConvProblemShapeILNS1_8OperatorE2ELi3EEENS1_10collective14CollectiveConvINS1_47MainloopSm100TmaUmmaWarpSpecializedImplicitGemmILS5_2ELi17ELi3ELi1ELi2EN4cute5tupleIJNSA_1CILi2EEENSC_ILi1EEESE_EEEEENSB_IJNSC_ILi128EEENSB_IJNSC_ILi64EEEEEESJ_EEENS_10bfloat16_tESL_NSA_8TiledMMAINSA_8MMA_AtomIJNSA_26SM100_MMA_F16BF16_2x1SM_SSISL_SL_fLi128ELi64ELNSA_4UMMA5MajorE1ELSQ_1ELNSP_7ScaleInE0ELSR_0EEEEEENSA_6LayoutINSB_IJSE_SE_SE_EEENSB_IJNSC_ILi0EEESW_SW_EEEEENSB_IJNSA_10UnderscoreESZ_SZ_EEEEENS7_6detail27Sm100ImplicitGemmTileTraitsINSA_18SM100_TMA_2SM_LOADENSA_14ComposedLayoutINSA_7SwizzleILi3ELi4ELi3EEENSA_18smem_ptr_flag_bitsILi16EEENSU_INSB_IJSI_NSC_ILi8EEEEEENSB_IJSE_SI_EEEEEEEvEENS13_INSA_25SM100_TMA_2SM_LOAD_IM2COLENS15_INS16_ILi2ELi4ELi3EEES19_NSU_INSB_IJNSC_ILi32EEES1A_EEENSB_IJSE_S1I_EEEEEEEvEEEENS_8epilogue10collective18CollectiveEpilogueINS1P_23Sm100TmaWarpSpecializedILi3ELi2ELi16ELb1ELb0EEEJNSB_IJSI_SJ_SJ_EEENSB_IJNSU_ISI_SE_EENSU_INSB_IJNSC_ILi16EEESD_EEES1K_EEEEESL_NSB_IJlNSB_IJSE_lllEEESW_EEESL_S21_NS1P_6fusion15FusionCallbacksIS1T_NS22_17LinearCombinationISL_fSL_fLNS_15FloatRoundStyleE2EEES1U_S1Z_JEEENSA_5SM1004TMEM4LOAD26SM100_TMEM_LOAD_32dp32b16xENSA_13SM90_TMA_LOADENS15_INS16_ILi1ELi4ELi3EEES19_NSU_INSB_IJS1A_S1W_EEENSB_IJS1W_SE_EEEEEEENSA_39AutoVectorizingCopyWithAssumedAlignmentILi128EEENSA_14SM90_TMA_STOREES2H_S2J_S2J_EEEvvEEEEvNT_6ParamsE)
        /*0b40*/ 	.short	0x0380
        /*0b42*/ 	.short	0x0900


	//----- nvinfo : EIATTR_SW_WAR
	.align		4
.L_55:
        /*0b44*/ 	.byte	0x04, 0x36
        /*0b46*/ 	.short	(.L_57 - .L_56)
.L_56:
        /*0b48*/ 	.word	0x00000008
.L_57:


//--------------------- .nv.callgraph             --------------------------
	.section	.nv.callgraph,"",@"SHT_CUDA_CALLGRAPH"
	.align	4
	.sectionentsize	8
	.align		4
        /*0000*/ 	.word	0x00000000
	.align		4
        /*0004*/ 	.word	0xffffffff
	.align		4
        /*0008*/ 	.word	index@(_ZN7cutlass13device_kernelINS_4conv6kernel13ConvUniversalINS1_16ConvProblemShapeILNS1_8OperatorE2ELi3EEENS1_10collective14CollectiveConvINS1_47MainloopSm100TmaUmmaWarpSpecializedImplicitGemmILS5_2ELi17ELi3ELi1ELi2EN4cute5tupleIJNSA_1CILi2EEENSC_ILi1EEESE_EEEEENSB_IJNSC_ILi128EEENSB_IJNSC_ILi64EEEEEESJ_EEENS_10bfloat16_tESL_NSA_8TiledMMAINSA_8MMA_AtomIJNSA_26SM100_MMA_F16BF16_2x1SM_SSISL_SL_fLi128ELi64ELNSA_4UMMA5MajorE1ELSQ_1ELNSP_7ScaleInE0ELSR_0EEEEEENSA_6LayoutINSB_IJSE_SE_SE_EEENSB_IJNSC_ILi0EEESW_SW_EEEEENSB_IJNSA_10UnderscoreESZ_SZ_EEEEENS7_6detail27Sm100ImplicitGemmTileTraitsINSA_18SM100_TMA_2SM_LOADENSA_14ComposedLayoutINSA_7SwizzleILi3ELi4ELi3EEENSA_18smem_ptr_flag_bitsILi16EEENSU_INSB_IJSI_NSC_ILi8EEEEEENSB_IJSE_SI_EEEEEEEvEENS13_INSA_25SM100_TMA_2SM_LOAD_IM2COLENS15_INS16_ILi2ELi4ELi3EEES19_NSU_INSB_IJNSC_ILi32EEES1A_EEENSB_IJSE_S1I_EEEEEEEvEEEENS_8epilogue10collective18CollectiveEpilogueINS1P_23Sm100TmaWarpSpecializedILi3ELi2ELi16ELb1ELb0EEEJNSB_IJSI_SJ_SJ_EEENSB_IJNSU_ISI_SE_EENSU_INSB_IJNSC_ILi16EEESD_EEES1K_EEEEESL_NSB_IJlNSB_IJSE_lllEEESW_EEESL_S21_NS1P_6fusion15FusionCallbacksIS1T_NS22_17LinearCombinationISL_fSL_fLNS_15FloatRoundStyleE2EEES1U_S1Z_JEEENSA_5SM1004TMEM4LOAD26SM100_TMEM_LOAD_32dp32b16xENSA_13SM90_TMA_LOADENS15_INS16_ILi1ELi4ELi3EEES19_NSU_INSB_IJS1A_S1W_EEENSB_IJS1W_SE_EEEEEEENSA_39AutoVectorizingCopyWithAssumedAlignmentILi128EEENSA_14SM90_TMA_STOREES2H_S2J_S2J_EEEvvEEEEvNT_6ParamsE)
	.align		4
        /*000c*/ 	.word	index@(__assertfail)
	.align		4
        /*0010*/ 	.word	0x00000000
	.align		4
        /*0014*/ 	.word	0xfffffffe
	.align		4
        /*0018*/ 	.word	0x00000000
	.align		4
        /*001c*/ 	.word	0xfffffffd
	.align		4
        /*0020*/ 	.word	0x00000000
	.align		4
        /*0024*/ 	.word	0xfffffffc


//--------------------- .nv.constant4             --------------------------
	.section	.nv.constant4,"a",@progbits
	.align	8
	.align		8
.nv.constant4:
        /*0000*/ 	.dword	__assertfail
	.align		8
        /*0008*/ 	.dword	__unnamed_1
	.align		8
        /*0010*/ 	.dword	__unnamed_2
	.align		8
        /*0018*/ 	.dword	_ZN39_INTERNAL_6cf1084f_4_k_cu_15a6f217_41434cuda3std3__45__cpo5beginE
	.align		8
        /*0020*/ 	.dword	_ZN39_INTERNAL_6cf1084f_4_k_cu_15a6f217_41434cuda3std3__45__cpo3endE
	.align		8
        /*0028*/ 	.dword	_ZN39_INTERNAL_6cf1084f_4_k_cu_15a6f217_41434cuda3std3__45__cpo6cbeginE
	.align		8
        /*0030*/ 	.dword	_ZN39_INTERNAL_6cf1084f_4_k_cu_15a6f217_41434cuda3std3__45__cpo4cendE
	.align		8
        /*0038*/ 	.dword	_ZN39_INTERNAL_6cf1084f_4_k_cu_15a6f217_41434cuda3std3__441_GLOBAL__N__6cf1084f_4_k_cu_15a6f217_41436ignoreE
	.align		8
        /*0040*/ 	.dword	_ZN39_INTERNAL_6cf1084f_4_k_cu_15a6f217_41434cuda3std3__419piecewise_constructE
	.align		8
        /*0048*/ 	.dword	_ZN39_INTERNAL_6cf1084f_4_k_cu_15a6f217_41434cuda3std3__48in_placeE
	.align		8
        /*0050*/ 	.dword	_ZN39_INTERNAL_6cf1084f_4_k_cu_15a6f217_41434cuda3std6ranges3__45__cpo4swapE
	.align		8
        /*0058*/ 	.dword	_ZN39_INTERNAL_6cf1084f_4_k_cu_15a6f217_41434cuda3std6ranges3__45__cpo9iter_moveE
	.align		8
        /*0060*/ 	.dword	_ZN39_INTERNAL_6cf1084f_4_k_cu_15a6f217_41434cute7productE
	.align		8
        /*0068*/ 	.dword	_ZN39_INTERNAL_6cf1084f_4_k_cu_15a6f217_41434cute1_E
	.align		8
        /*0070*/ 	.dword	$str$27
	.align		8
        /*0078*/ 	.dword	$str$28
	.align		8
        /*0080*/ 	.dword	$str$29
	.align		8
        /*0088*/ 	.dword	$str$30


//--------------------- .text._ZN7cutlass13device_kernelINS_4conv6kernel13ConvUniversalINS1_16ConvProblemShapeILNS1_8OperatorE2ELi3EEENS1_10collective14CollectiveConvINS1_47MainloopSm100TmaUmmaWarpSpecializedImplicitGemmILS5_2ELi17ELi3ELi1ELi2EN4cute5tupleIJNSA_1CILi2EEENSC_ILi1EEESE_EEEEENSB_IJNSC_ILi128EEENSB_IJNSC_ILi64EEEEEESJ_EEENS_10bfloat16_tESL_NSA_8TiledMMAINSA_8MMA_AtomIJNSA_26SM100_MMA_F16BF16_2x1SM_SSISL_SL_fLi128ELi64ELNSA_4UMMA5MajorE1ELSQ_1ELNSP_7ScaleInE0ELSR_0EEEEEENSA_6LayoutINSB_IJSE_SE_SE_EEENSB_IJNSC_ILi0EEESW_SW_EEEEENSB_IJNSA_10UnderscoreESZ_SZ_EEEEENS7_6detail27Sm100ImplicitGemmTileTraitsINSA_18SM100_TMA_2SM_LOADENSA_14ComposedLayoutINSA_7SwizzleILi3ELi4ELi3EEENSA_18smem_ptr_flag_bitsILi16EEENSU_INSB_IJSI_NSC_ILi8EEEEEENSB_IJSE_SI_EEEEEEEvEENS13_INSA_25SM100_TMA_2SM_LOAD_IM2COLENS15_INS16_ILi2ELi4ELi3EEES19_NSU_INSB_IJNSC_ILi32EEES1A_EEENSB_IJSE_S1I_EEEEEEEvEEEENS_8epilogue10collective18CollectiveEpilogueINS1P_23Sm100TmaWarpSpecializedILi3ELi2ELi16ELb1ELb0EEEJNSB_IJSI_SJ_SJ_EEENSB_IJNSU_ISI_SE_EENSU_INSB_IJNSC_ILi16EEESD_EEES1K_EEEEESL_NSB_IJlNSB_IJSE_lllEEESW_EEESL_S21_NS1P_6fusion15FusionCallbacksIS1T_NS22_17LinearCombinationISL_fSL_fLNS_15FloatRoundStyleE2EEES1U_S1Z_JEEENSA_5SM1004TMEM4LOAD26SM100_TMEM_LOAD_32dp32b16xENSA_13SM90_TMA_LOADENS15_INS16_ILi1ELi4ELi3EEES19_NSU_INSB_IJS1A_S1W_EEENSB_IJS1W_SE_EEEEEEENSA_39AutoVectorizingCopyWithAssumedAlignmentILi128EEENSA_14SM90_TMA_STOREES2H_S2J_S2J_EEEvvEEEEvNT_6ParamsE --------------------------
	.section	.text._ZN7cutlass13device_kernelINS_4conv6kernel13ConvUniversalINS1_16ConvProblemShapeILNS1_8OperatorE2ELi3EEENS1_10collective14CollectiveConvINS1_47MainloopSm100TmaUmmaWarpSpecializedImplicitGemmILS5_2ELi17ELi3ELi1ELi2EN4cute5tupleIJNSA_1CILi2EEENSC_ILi1EEESE_EEEEENSB_IJNSC_ILi128EEENSB_IJNSC_ILi64EEEEEESJ_EEENS_10bfloat16_tESL_NSA_8TiledMMAINSA_8MMA_AtomIJNSA_26SM100_MMA_F16BF16_2x1SM_SSISL_SL_fLi128ELi64ELNSA_4UMMA5MajorE1ELSQ_1ELNSP_7ScaleInE0ELSR_0EEEEEENSA_6LayoutINSB_IJSE_SE_SE_EEENSB_IJNSC_ILi0EEESW_SW_EEEEENSB_IJNSA_10UnderscoreESZ_SZ_EEEEENS7_6detail27Sm100ImplicitGemmTileTraitsINSA_18SM100_TMA_2SM_LOADENSA_14ComposedLayoutINSA_7SwizzleILi3ELi4ELi3EEENSA_18smem_ptr_flag_bitsILi16EEENSU_INSB_IJSI_NSC_ILi8EEEEEENSB_IJSE_SI_EEEEEEEvEENS13_INSA_25SM100_TMA_2SM_LOAD_IM2COLENS15_INS16_ILi2ELi4ELi3EEES19_NSU_INSB_IJNSC_ILi32EEES1A_EEENSB_IJSE_S1I_EEEEEEEvEEEENS_8epilogue10collective18CollectiveEpilogueINS1P_23Sm100TmaWarpSpecializedILi3ELi2ELi16ELb1ELb0EEEJNSB_IJSI_SJ_SJ_EEENSB_IJNSU_ISI_SE_EENSU_INSB_IJNSC_ILi16EEESD_EEES1K_EEEEESL_NSB_IJlNSB_IJSE_lllEEESW_EEESL_S21_NS1P_6fusion15FusionCallbacksIS1T_NS22_17LinearCombinationISL_fSL_fLNS_15FloatRoundStyleE2EEES1U_S1Z_JEEENSA_5SM1004TMEM4LOAD26SM100_TMEM_LOAD_32dp32b16xENSA_13SM90_TMA_LOADENS15_INS16_ILi1ELi4ELi3EEES19_NSU_INSB_IJS1A_S1W_EEENSB_IJS1W_SE_EEEEEEENSA_39AutoVectorizingCopyWithAssumedAlignmentILi128EEENSA_14SM90_TMA_STOREES2H_S2J_S2J_EEEvvEEEEvNT_6ParamsE,"ax",@progbits
	.align	128
.text._ZN7cutlass13device_kernelINS_4conv6kernel13ConvUniversalINS1_16ConvProblemShapeILNS1_8OperatorE2ELi3EEENS1_10collective14CollectiveConvINS1_47MainloopSm100TmaUmmaWarpSpecializedImplicitGemmILS5_2ELi17ELi3ELi1ELi2EN4cute5tupleIJNSA_1CILi2EEENSC_ILi1EEESE_EEEEENSB_IJNSC_ILi128EEENSB_IJNSC_ILi64EEEEEESJ_EEENS_10bfloat16_tESL_NSA_8TiledMMAINSA_8MMA_AtomIJNSA_26SM100_MMA_F16BF16_2x1SM_SSISL_SL_fLi128ELi64ELNSA_4UMMA5MajorE1ELSQ_1ELNSP_7ScaleInE0ELSR_0EEEEEENSA_6LayoutINSB_IJSE_SE_SE_EEENSB_IJNSC_ILi0EEESW_SW_EEEEENSB_IJNSA_10UnderscoreESZ_SZ_EEEEENS7_6detail27Sm100ImplicitGemmTileTraitsINSA_18SM100_TMA_2SM_LOADENSA_14ComposedLayoutINSA_7SwizzleILi3ELi4ELi3EEENSA_18smem_ptr_flag_bitsILi16EEENSU_INSB_IJSI_NSC_ILi8EEEEEENSB_IJSE_SI_EEEEEEEvEENS13_INSA_25SM100_TMA_2SM_LOAD_IM2COLENS15_INS16_ILi2ELi4ELi3EEES19_NSU_INSB_IJNSC_ILi32EEES1A_EEENSB_IJSE_S1I_EEEEEEEvEEEENS_8epilogue10collective18CollectiveEpilogueINS1P_23Sm100TmaWarpSpecializedILi3ELi2ELi16ELb1ELb0EEEJNSB_IJSI_SJ_SJ_EEENSB_IJNSU_ISI_SE_EENSU_INSB_IJNSC_ILi16EEESD_EEES1K_EEEEESL_NSB_IJlNSB_IJSE_lllEEESW_EEESL_S21_NS1P_6fusion15FusionCallbacksIS1T_NS22_17LinearCombinationISL_fSL_fLNS_15FloatRoundStyleE2EEES1U_S1Z_JEEENSA_5SM1004TMEM4LOAD26SM100_TMEM_LOAD_32dp32b16xENSA_13SM90_TMA_LOADENS15_INS16_ILi1ELi4ELi3EEES19_NSU_INSB_IJS1A_S1W_EEENSB_IJS1W_SE_EEEEEEENSA_39AutoVectorizingCopyWithAssumedAlignmentILi128EEENSA_14SM90_TMA_STOREES2H_S2J_S2J_EEEvvEEEEvNT_6ParamsE:
        .type           _ZN7cutlass13device_kernelINS_4conv6kernel13ConvUniversalINS1_16ConvProblemShapeILNS1_8OperatorE2ELi3EEENS1_10collective14CollectiveConvINS1_47MainloopSm100TmaUmmaWarpSpecializedImplicitGemmILS5_2ELi17ELi3ELi1ELi2EN4cute5tupleIJNSA_1CILi2EEENSC_ILi1EEESE_EEEEENSB_IJNSC_ILi128EEENSB_IJNSC_ILi64EEEEEESJ_EEENS_10bfloat16_tESL_NSA_8TiledMMAINSA_8MMA_AtomIJNSA_26SM100_MMA_F16BF16_2x1SM_SSISL_SL_fLi128ELi64ELNSA_4UMMA5MajorE1ELSQ_1ELNSP_7ScaleInE0ELSR_0EEEEEENSA_6LayoutINSB_IJSE_SE_SE_EEENSB_IJNSC_ILi0EEESW_SW_EEEEENSB_IJNSA_10UnderscoreESZ_SZ_EEEEENS7_6detail27Sm100ImplicitGemmTileTraitsINSA_18SM100_TMA_2SM_LOADENSA_14ComposedLayoutINSA_7SwizzleILi3ELi4ELi3EEENSA_18smem_ptr_flag_bitsILi16EEENSU_INSB_IJSI_NSC_ILi8EEEEEENSB_IJSE_SI_EEEEEEEvEENS13_INSA_25SM100_TMA_2SM_LOAD_IM2COLENS15_INS16_ILi2ELi4ELi3EEES19_NSU_INSB_IJNSC_ILi32EEES1A_EEENSB_IJSE_S1I_EEEEEEEvEEEENS_8epilogue10collective18CollectiveEpilogueINS1P_23Sm100TmaWarpSpecializedILi3ELi2ELi16ELb1ELb0EEEJNSB_IJSI_SJ_SJ_EEENSB_IJNSU_ISI_SE_EENSU_INSB_IJNSC_ILi16EEESD_EEES1K_EEEEESL_NSB_IJlNSB_IJSE_lllEEESW_EEESL_S21_NS1P_6fusion15FusionCallbacksIS1T_NS22_17LinearCombinationISL_fSL_fLNS_15FloatRoundStyleE2EEES1U_S1Z_JEEENSA_5SM1004TMEM4LOAD26SM100_TMEM_LOAD_32dp32b16xENSA_13SM90_TMA_LOADENS15_INS16_ILi1ELi4ELi3EEES19_NSU_INSB_IJS1A_S1W_EEENSB_IJS1W_SE_EEEEEEENSA_39AutoVectorizingCopyWithAssumedAlignmentILi128EEENSA_14SM90_TMA_STOREES2H_S2J_S2J_EEEvvEEEEvNT_6ParamsE,@function
        .size           _ZN7cutlass13device_kernelINS_4conv6kernel13ConvUniversalINS1_16ConvProblemShapeILNS1_8OperatorE2ELi3EEENS1_10collective14CollectiveConvINS1_47MainloopSm100TmaUmmaWarpSpecializedImplicitGemmILS5_2ELi17ELi3ELi1ELi2EN4cute5tupleIJNSA_1CILi2EEENSC_ILi1EEESE_EEEEENSB_IJNSC_ILi128EEENSB_IJNSC_ILi64EEEEEESJ_EEENS_10bfloat16_tESL_NSA_8TiledMMAINSA_8MMA_AtomIJNSA_26SM100_MMA_F16BF16_2x1SM_SSISL_SL_fLi128ELi64ELNSA_4UMMA5MajorE1ELSQ_1ELNSP_7ScaleInE0ELSR_0EEEEEENSA_6LayoutINSB_IJSE_SE_SE_EEENSB_IJNSC_ILi0EEESW_SW_EEEEENSB_IJNSA_10UnderscoreESZ_SZ_EEEEENS7_6detail27Sm100ImplicitGemmTileTraitsINSA_18SM100_TMA_2SM_LOADENSA_14ComposedLayoutINSA_7SwizzleILi3ELi4ELi3EEENSA_18smem_ptr_flag_bitsILi16EEENSU_INSB_IJSI_NSC_ILi8EEEEEENSB_IJSE_SI_EEEEEEEvEENS13_INSA_25SM100_TMA_2SM_LOAD_IM2COLENS15_INS16_ILi2ELi4ELi3EEES19_NSU_INSB_IJNSC_ILi32EEES1A_EEENSB_IJSE_S1I_EEEEEEEvEEEENS_8epilogue10collective18CollectiveEpilogueINS1P_23Sm100TmaWarpSpecializedILi3ELi2ELi16ELb1ELb0EEEJNSB_IJSI_SJ_SJ_EEENSB_IJNSU_ISI_SE_EENSU_INSB_IJNSC_ILi16EEESD_EEES1K_EEEEESL_NSB_IJlNSB_IJSE_lllEEESW_EEESL_S21_NS1P_6fusion15FusionCallbacksIS1T_NS22_17LinearCombinationISL_fSL_fLNS_15FloatRoundStyleE2EEES1U_S1Z_JEEENSA_5SM1004TMEM4LOAD26SM100_TMEM_LOAD_32dp32b16xENSA_13SM90_TMA_LOADENS15_INS16_ILi1ELi4ELi3EEES19_NSU_INSB_IJS1A_S1W_EEENSB_IJS1W_SE_EEEEEEENSA_39AutoVectorizingCopyWithAssumedAlignmentILi128EEENSA_14SM90_TMA_STOREES2H_S2J_S2J_EEEvvEEEEvNT_6ParamsE,(.L_x_205 - _ZN7cutlass13device_kernelINS_4conv6kernel13ConvUniversalINS1_16ConvProblemShapeILNS1_8OperatorE2ELi3EEENS1_10collective14CollectiveConvINS1_47MainloopSm100TmaUmmaWarpSpecializedImplicitGemmILS5_2ELi17ELi3ELi1ELi2EN4cute5tupleIJNSA_1CILi2EEENSC_ILi1EEESE_EEEEENSB_IJNSC_ILi128EEENSB_IJNSC_ILi64EEEEEESJ_EEENS_10bfloat16_tESL_NSA_8TiledMMAINSA_8MMA_AtomIJNSA_26SM100_MMA_F16BF16_2x1SM_SSISL_SL_fLi128ELi64ELNSA_4UMMA5MajorE1ELSQ_1ELNSP_7ScaleInE0ELSR_0EEEEEENSA_6LayoutINSB_IJSE_SE_SE_EEENSB_IJNSC_ILi0EEESW_SW_EEEEENSB_IJNSA_10UnderscoreESZ_SZ_EEEEENS7_6detail27Sm100ImplicitGemmTileTraitsINSA_18SM100_TMA_2SM_LOADENSA_14ComposedLayoutINSA_7SwizzleILi3ELi4ELi3EEENSA_18smem_ptr_flag_bitsILi16EEENSU_INSB_IJSI_NSC_ILi8EEEEEENSB_IJSE_SI_EEEEEEEvEENS13_INSA_25SM100_TMA_2SM_LOAD_IM2COLENS15_INS16_ILi2ELi4ELi3EEES19_NSU_INSB_IJNSC_ILi32EEES1A_EEENSB_IJSE_S1I_EEEEEEEvEEEENS_8epilogue10collective18CollectiveEpilogueINS1P_23Sm100TmaWarpSpecializedILi3ELi2ELi16ELb1ELb0EEEJNSB_IJSI_SJ_SJ_EEENSB_IJNSU_ISI_SE_EENSU_INSB_IJNSC_ILi16EEESD_EEES1K_EEEEESL_NSB_IJlNSB_IJSE_lllEEESW_EEESL_S21_NS1P_6fusion15FusionCallbacksIS1T_NS22_17LinearCombinationISL_fSL_fLNS_15FloatRoundStyleE2EEES1U_S1Z_JEEENSA_5SM1004TMEM4LOAD26SM100_TMEM_LOAD_32dp32b16xENSA_13SM90_TMA_LOADENS15_INS16_ILi1ELi4ELi3EEES19_NSU_INSB_IJS1A_S1W_EEENSB_IJS1W_SE_EEEEEEENSA_39AutoVectorizingCopyWithAssumedAlignmentILi128EEENSA_14SM90_TMA_STOREES2H_S2J_S2J_EEEvvEEEEvNT_6ParamsE)
        .other          _ZN7cutlass13device_kernelINS_4conv6kernel13ConvUniversalINS1_16ConvProblemShapeILNS1_8OperatorE2ELi3EEENS1_10collective14CollectiveConvINS1_47MainloopSm100TmaUmmaWarpSpecializedImplicitGemmILS5_2ELi17ELi3ELi1ELi2EN4cute5tupleIJNSA_1CILi2EEENSC_ILi1EEESE_EEEEENSB_IJNSC_ILi128EEENSB_IJNSC_ILi64EEEEEESJ_EEENS_10bfloat16_tESL_NSA_8TiledMMAINSA_8MMA_AtomIJNSA_26SM100_MMA_F16BF16_2x1SM_SSISL_SL_fLi128ELi64ELNSA_4UMMA5MajorE1ELSQ_1ELNSP_7ScaleInE0ELSR_0EEEEEENSA_6LayoutINSB_IJSE_SE_SE_EEENSB_IJNSC_ILi0EEESW_SW_EEEEENSB_IJNSA_10UnderscoreESZ_SZ_EEEEENS7_6detail27Sm100ImplicitGemmTileTraitsINSA_18SM100_TMA_2SM_LOADENSA_14ComposedLayoutINSA_7SwizzleILi3ELi4ELi3EEENSA_18smem_ptr_flag_bitsILi16EEENSU_INSB_IJSI_NSC_ILi8EEEEEENSB_IJSE_SI_EEEEEEEvEENS13_INSA_25SM100_TMA_2SM_LOAD_IM2COLENS15_INS16_ILi2ELi4ELi3EEES19_NSU_INSB_IJNSC_ILi32EEES1A_EEENSB_IJSE_S1I_EEEEEEEvEEEENS_8epilogue10collective18CollectiveEpilogueINS1P_23Sm100TmaWarpSpecializedILi3ELi2ELi16ELb1ELb0EEEJNSB_IJSI_SJ_SJ_EEENSB_IJNSU_ISI_SE_EENSU_INSB_IJNSC_ILi16EEESD_EEES1K_EEEEESL_NSB_IJlNSB_IJSE_lllEEESW_EEESL_S21_NS1P_6fusion15FusionCallbacksIS1T_NS22_17LinearCombinationISL_fSL_fLNS_15FloatRoundStyleE2EEES1U_S1Z_JEEENSA_5SM1004TMEM4LOAD26SM100_TMEM_LOAD_32dp32b16xENSA_13SM90_TMA_LOADENS15_INS16_ILi1ELi4ELi3EEES19_NSU_INSB_IJS1A_S1W_EEENSB_IJS1W_SE_EEEEEEENSA_39AutoVectorizingCopyWithAssumedAlignmentILi128EEENSA_14SM90_TMA_STOREES2H_S2J_S2J_EEEvvEEEEvNT_6ParamsE,@"STO_CUDA_ENTRY STV_DEFAULT"
_ZN7cutlass13device_kernelINS_4conv6kernel13ConvUniversalINS1_16ConvProblemShapeILNS1_8OperatorE2ELi3EEENS1_10collective14CollectiveConvINS1_47MainloopSm100TmaUmmaWarpSpecializedImplicitGemmILS5_2ELi17ELi3ELi1ELi2EN4cute5tupleIJNSA_1CILi2EEENSC_ILi1EEESE_EEEEENSB_IJNSC_ILi128EEENSB_IJNSC_ILi64EEEEEESJ_EEENS_10bfloat16_tESL_NSA_8TiledMMAINSA_8MMA_AtomIJNSA_26SM100_MMA_F16BF16_2x1SM_SSISL_SL_fLi128ELi64ELNSA_4UMMA5MajorE1ELSQ_1ELNSP_7ScaleInE0ELSR_0EEEEEENSA_6LayoutINSB_IJSE_SE_SE_EEENSB_IJNSC_ILi0EEESW_SW_EEEEENSB_IJNSA_10UnderscoreESZ_SZ_EEEEENS7_6detail27Sm100ImplicitGemmTileTraitsINSA_18SM100_TMA_2SM_LOADENSA_14ComposedLayoutINSA_7SwizzleILi3ELi4ELi3EEENSA_18smem_ptr_flag_bitsILi16EEENSU_INSB_IJSI_NSC_ILi8EEEEEENSB_IJSE_SI_EEEEEEEvEENS13_INSA_25SM100_TMA_2SM_LOAD_IM2COLENS15_INS16_ILi2ELi4ELi3EEES19_NSU_INSB_IJNSC_ILi32EEES1A_EEENSB_IJSE_S1I_EEEEEEEvEEEENS_8epilogue10collective18CollectiveEpilogueINS1P_23Sm100TmaWarpSpecializedILi3ELi2ELi16ELb1ELb0EEEJNSB_IJSI_SJ_SJ_EEENSB_IJNSU_ISI_SE_EENSU_INSB_IJNSC_ILi16EEESD_EEES1K_EEEEESL_NSB_IJlNSB_IJSE_lllEEESW_EEESL_S21_NS1P_6fusion15FusionCallbacksIS1T_NS22_17LinearCombinationISL_fSL_fLNS_15FloatRoundStyleE2EEES1U_S1Z_JEEENSA_5SM1004TMEM4LOAD26SM100_TMEM_LOAD_32dp32b16xENSA_13SM90_TMA_LOADENS15_INS16_ILi1ELi4ELi3EEES19_NSU_INSB_IJS1A_S1W_EEENSB_IJS1W_SE_EEEEEEENSA_39AutoVectorizingCopyWithAssumedAlignmentILi128EEENSA_14SM90_TMA_STOREES2H_S2J_S2J_EEEvvEEEEvNT_6ParamsE:
[----:B------:R-:W1:Y:S01]  /*0000*/  LDC R1, c[0x0][0x37c] ;  /* 0x0000df00ff017b82 */ /* 0x000e620000000800 */
[----:B------:R-:W2:Y:S01]  /*0010*/  S2R R56, SR_TID.X ;  /* 0x0000000000387919 */ /* 0x000ea20000002100 */
[----:B------:R-:W3:Y:S06]  /*0020*/  LDCU.64 UR8, c[0x0][0x990] ;  /* 0x00013200ff0877ac */ /* 0x000eec0008000a00 */
[----:B------:R-:W4:Y:S01]  /*0030*/  S2UR UR4, SR_CgaCtaId ;  /* 0x00000000000479c3 */ /* 0x000f220000008800 */
[----:B-1----:R-:W-:Y:S01]  /*0040*/  VIADD R1, R1, 0xfffffff8 ;  /* 0xfffffff801017836 */ /* 0x002fe20000000000 */
[----:B------:R-:W-:-:S02]  /*0050*/  PRMT R45, RZ, 0x7610, R45 ;  /* 0x00007610ff2d7816 */ /* 0x000fc4000000002d */
[----:B------:R-:W-:Y:S02]  /*0060*/  ELECT P1, URZ, PT ;  /* 0x0000000000ff782f */ /* 0x000fe40003820000 */
[----:B------:R-:W-:Y:S01]  /*0070*/  R2UR UR49, R1 ;  /* 0x00000000013172ca */ /* 0x000fe200000e0000 */
[----:B---3--:R-:W-:-:S04]  /*0080*/  UISETP.NE.U32.AND UP0, UPT, UR8, URZ, UPT ;  /* 0x000000ff0800728c */ /* 0x008fc8000bf05070 */
[----:B------:R-:W-:Y:S02]  /*0090*/  UISETP.NE.AND.EX UP0, UPT, UR9, URZ, UPT, UP0 ;  /* 0x000000ff0900728c */ /* 0x000fe4000bf05300 */
[----:B----4-:R-:W-:Y:S02]  /*00a0*/  ULOP3.LUT UR41, UR4, 0x1, URZ, 0xc0, !UPT ;  /* 0x0000000104297892 */ /* 0x010fe4000f8ec0ff */
[----:B------:R-:W-:Y:S01]  /*00b0*/  ULOP3.LUT UR40, UR4, 0x1, URZ, 0x3c, !UPT ;  /* 0x0000000104287892 */ /* 0x000fe2000f8e3cff */
[----:B--2---:R-:W-:-:S05]  /*00c0*/  SHF.R.U32.HI R46, RZ, 0x5, R56 ;  /* 0x00000005ff2e7819 */ /* 0x004fca0000011638 */
[----:B------:R-:W1:Y:S02]  /*00d0*/  SHFL.IDX PT, R0, R46, RZ, 0x1f ;  /* 0x00001fff2e007589 */ /* 0x000e6400000e0000 */
[----:B-1----:R-:W-:Y:S01]  /*00e0*/  R2UR UR19, R0 ;  /* 0x00000000001372ca */ /* 0x002fe200000e0000 */
[----:B------:R-:W-:-:S14]  /*00f0*/  BRA.U UP0, `(.L_x_0) ;  /* 0x0000000100307547 */ /* 0x000fdc000b800000 */
[----:B------:R-:W1:Y:S02]  /*0100*/  LDCU.64 UR4, c[0x0][0x988] ;  /* 0x00013100ff0477ac */ /* 0x000e640008000a00 */
[----:B-1----:R-:W-:-:S04]  /*0110*/  UISETP.NE.U32.AND UP0, UPT, UR4, URZ, UPT ;  /* 0x000000ff0400728c */ /* 0x002fc8000bf05070 */
[----:B------:R-:W-:-:S09]  /*0120*/  UISETP.NE.AND.EX UP0, UPT, UR5, URZ, UPT, UP0 ;  /* 0x000000ff0500728c */ /* 0x000fd2000bf05300 */
[----:B------:R-:W-:Y:S05]  /*0130*/  BRA.U !UP0, `(.L_x_1) ;  /* 0x0000000108147547 */ /* 0x000fea000b800000 */
[----:B------:R-:W1:Y:S01]  /*0140*/  LDC.64 R26, c[0x0][0x988] ;  /* 0x00026200ff1a7b82 */ /* 0x000e620000000a00 */
[----:B------:R-:W1:Y:S02]  /*0150*/  LDCU.64 UR4, c[0x0][0x358] ;  /* 0x00006b00ff0477ac */ /* 0x000e640008000a00 */
[----:B-1----:R1:W5:Y:S01]  /*0160*/  LDG.E R26, desc[UR4][R26.64] ;  /* 0x000000041a1a7981 */ /* 0x002362000c1e1900 */
[----:B------:R-:W-:Y:S01]  /*0170*/  HFMA2 R45, -RZ, RZ, 0, 5.9604644775390625e-08 ;  /* 0x00000001ff2d7431 */ /* 0x000fe200000001ff */
[----:B------:R-:W-:Y:S05]  /*0180*/  BRA `(.L_x_0) ;  /* 0x00000000000c7947 */ /* 0x000fea0003800000 */
.L_x_1:
[----:B------:R-:W1:Y:S01]  /*0190*/  LDCU UR4, c[0x0][0x980] ;  /* 0x00013000ff0477ac */ /* 0x000e620008000800 */
[----:B------:R-:W-:Y:S01]  /*01a0*/  HFMA2 R45, -RZ, RZ, 0, 5.9604644775390625e-08 ;  /* 0x00000001ff2d7431 */ /* 0x000fe200000001ff */
[----:B-1----:R-:W-:-:S07]  /*01b0*/  MOV R26, UR4 ;  /* 0x00000004001a7c02 */ /* 0x002fce0008000f00 */
.L_x_0:
[----:B------:R-:W2:Y:S02]  /*01c0*/  LDCU.64 UR4, c[0x0][0x9b0] ;  /* 0x00013600ff0477ac */ /* 0x000ea40008000a00 */
[----:B--2---:R-:W-:-:S04]  /*01d0*/  UISETP.NE.U32.AND UP0, UPT, UR4, URZ, UPT ;  /* 0x000000ff0400728c */ /* 0x004fc8000bf05070 */
[----:B------:R-:W-:-:S09]  /*01e0*/  UISETP.NE.AND.EX UP0, UPT, UR5, URZ, UPT, UP0 ;  /* 0x000000ff0500728c */ /* 0x000fd2000bf05300 */
[----:B------:R-:W-:Y:S05]  /*01f0*/  BRA.U UP0, `(.L_x_2) ;  /* 0x0000000100287547 */ /* 0x000fea000b800000 */
[----:B------:R-:W2:Y:S02]  /*0200*/  LDCU.64 UR4, c[0x0][0x9a8] ;  /* 0x00013500ff0477ac */ /* 0x000ea40008000a00 */
[----:B--2---:R-:W-:-:S04]  /*0210*/  UISETP.NE.U32.AND UP0, UPT, UR4, URZ, UPT ;  /* 0x000000ff0400728c */ /* 0x004fc8000bf05070 */
[----:B------:R-:W-:-:S09]  /*0220*/  UISETP.NE.AND.EX UP0, UPT, UR5, URZ, UPT, UP0 ;  /* 0x000000ff0500728c */ /* 0x000fd2000bf05300 */
[----:B------:R-:W-:Y:S05]  /*0230*/  BRA.U !UP0, `(.L_x_3) ;  /* 0x0000000108107547 */ /* 0x000fea000b800000 */
[----:B------:R-:W2:Y:S01]  /*0240*/  LDC.64 R24, c[0x0][0x9a8] ;  /* 0x00026a00ff187b82 */ /* 0x000ea20000000a00 */
[----:B------:R-:W2:Y:S02]  /*0250*/  LDCU.64 UR4, c[0x0][0x358] ;  /* 0x00006b00ff0477ac */ /* 0x000ea40008000a00 */
[----:B--2---:R2:W5:Y:S01]  /*0260*/  LDG.E R24, desc[UR4][R24.64] ;  /* 0x0000000418187981 */ /* 0x004562000c1e1900 */
[----:B------:R-:W-:Y:S05]  /*0270*/  BRA `(.L_x_2) ;  /* 0x0000000000087947 */ /* 0x000fea0003800000 */
.L_x_3:
[----:B------:R-:W2:Y:S02]  /*0280*/  LDCU UR4, c[0x0][0x9a0] ;  /* 0x00013400ff0477ac */ /* 0x000ea40008000800 */
[----:B--2---:R-:W-:Y:S02]  /*0290*/  MOV R24, UR4 ;  /* 0x0000000400187c02 */ /* 0x004fe40008000f00 */
.L_x_2:
[----:B------:R-:W-:Y:S01]  /*02a0*/  IMAD.U32 R0, RZ, RZ, UR19 ;  /* 0x00000013ff007e24 */ /* 0x000fe2000f8e00ff */
[----:B------:R-:W-:Y:S04]  /*02b0*/  BSSY.RECONVERGENT B0, `(.L_x_4) ;  /* 0x000000c000007945 */ /* 0x000fe80003800200 */
[C---:B------:R-:W-:Y:S02]  /*02c0*/  ISETP.NE.OR P2, PT, R0.reuse, 0x1, !P1 ;  /* 0x000000010000780c */ /* 0x040fe40004f45670 */
[----:B------:R-:W-:-:S11]  /*02d0*/  ISETP.NE.OR P0, PT, R0, 0x3, !P1 ;  /* 0x000000030000780c */ /* 0x000fd60004f05670 */
[----:B------:R-:W-:Y:S05]  /*02e0*/  @P2 BRA `(.L_x_5) ;  /* 0x0000000000202947 */ /* 0x000fea0003800000 */
[----:B------:R-:W3:Y:S02]  /*02f0*/  LDCU.64 UR4, c[0x0][0x348] ;  /* 0x00006900ff0477ac */ /* 0x000ee40008000a00 */
[----:B---3--:R-:W-:Y:S02]  /*0300*/  UIADD3 UR6, UP1, UPT, UR4, 0x80, URZ ;  /* 0x0000008004067890 */ /* 0x008fe4000ff3e0ff */
[----:B------:R-:W-:Y:S02]  /*0310*/  UIADD3 UR4, UP0, UPT, UR4, 0x180, URZ ;  /* 0x0000018004047890 */ /* 0x000fe4000ff1e0ff */
[----:B------:R-:W-:Y:S02]  /*0320*/  UIADD3.X UR7, UPT, UPT, URZ, UR5, URZ, UP1, !UPT ;  /* 0x00000005ff077290 */ /* 0x000fe40008ffe4ff */
[----:B------:R-:W-:-:S07]  /*0330*/  UIADD3.X UR5, UPT, UPT, URZ, UR5, URZ, UP0, !UPT ;  /* 0x00000005ff057290 */ /* 0x000fce00087fe4ff */
[----:B------:R3:W-:Y:S02]  /*0340*/  UTMACCTL.PF [UR6] ;  /* 0x00000000060079b9 */ /* 0x0007e40008040000 */
[----:B------:R3:W-:Y:S02]  /*0350*/  UTMACCTL.PF [UR4] ;  /* 0x00000000040079b9 */ /* 0x0007e40008040000 */
[----:B---3--:R-:W-:Y:S01]  /*0360*/  NOP ;  /* 0x0000000000007918 */ /* 0x008fe20000000000 */
.L_x_5:
[----:B------:R-:W-:Y:S05]  /*0370*/  BSYNC.RECONVERGENT B0 ;  /* 0x0000000000007941 */ /* 0x000fea0003800200 */
.L_x_4:
[----:B------:R-:W-:Y:S04]  /*0380*/  BSSY.RECONVERGENT B0, `(.L_x_6) ;  /* 0x000000a000007945 */ /* 0x000fe80003800200 */
        /* <DEDUP_REMOVED lines=9> */
.L_x_7:
[----:B------:R-:W-:Y:S05]  /*0420*/  BSYNC.RECONVERGENT B0 ;  /* 0x0000000000007941 */ /* 0x000fea0003800200 */
.L_x_6:
[----:B------:R-:W3:Y:S01]  /*0430*/  LDCU.64 UR4, c[0x0][0x988] ;  /* 0x00013100ff0477ac */ /* 0x000ee20008000a00 */
[----:B------:R-:W-:Y:S02]  /*0440*/  UISETP.EQ.U32.AND UP2, UPT, UR8, URZ, UPT ;  /* 0x000000ff0800728c */ /* 0x000fe4000bf42070 */
[----:B------:R-:W-:Y:S02]  /*0450*/  UPLOP3.LUT UP3, UPT, UPT, UPT, UPT, 0x80, 0x8 ;  /* 0x000000000008789c */ /* 0x000fe40003f6f070 */
[----:B---3--:R-:W-:-:S04]  /*0460*/  UISETP.NE.U32.AND UP0, UPT, UR4, URZ, UPT ;  /* 0x000000ff0400728c */ /* 0x008fc8000bf05070 */
[----:B------:R-:W-:-:S04]  /*0470*/  UISETP.NE.AND.EX UP1, UPT, UR5, URZ, UPT, UP0 ;  /* 0x000000ff0500728c */ /* 0x000fc8000bf25300 */
[----:B------:R-:W-:-:S04]  /*0480*/  UISETP.EQ.OR.EX UP4, UPT, UR9, URZ, !UP1, UP2 ;  /* 0x000000ff0900728c */ /* 0x000fc8000cf82720 */
[----:B------:R-:W-:-:S06]  /*0490*/  UP2UR UR4, UPR, URZ, 0x10 ;  /* 0x00000010ff047883 */ /* 0x000fcc0008000000 */
[----:B------:R-:W-:Y:S01]  /*04a0*/  MOV R52, UR4 ;  /* 0x0000000400347c02 */ /* 0x000fe20008000f00 */
[----:B------:R-:W-:Y:S06]  /*04b0*/  BRA.U !UP4, `(.L_x_8) ;  /* 0x000000010c207547 */ /* 0x000fec000b800000 */
[----:B------:R-:W-:Y:S01]  /*04c0*/  UISETP.NE.U32.AND UP0, UPT, UR8, URZ, UPT ;  /* 0x000000ff0800728c */ /* 0x000fe2000bf05070 */
[----:B-----5:R-:W-:Y:S01]  /*04d0*/  FSETP.NEU.AND P0, PT, R26, RZ, PT ;  /* 0x000000ff1a00720b */ /* 0x020fe20003f0d000 */
[----:B------:R-:W-:Y:S02]  /*04e0*/  USEL UR4, URZ, 0xffffffff, UP1 ;  /* 0xffffffffff047887 */ /* 0x000fe40008800000 */
[----:B------:R-:W-:-:S10]  /*04f0*/  UISETP.NE.AND.EX UP2, UPT, UR9, URZ, UPT, UP0 ;  /* 0x000000ff0900728c */ /* 0x000fd4000bf45300 */
[----:B------:R-:W-:Y:S01]  /*0500*/  VOTEU.ANY UP0, P0 ;  /* 0x0000000000ff7886 */ /* 0x000fe20000000100 */
[----:B------:R-:W-:-:S04]  /*0510*/  @!UP2 USEL UR4, URZ, 0xffffffff, UP0 ;  /* 0xffffffffff04a887 */ /* 0x000fc80008000000 */
[----:B------:R-:W-:-:S04]  /*0520*/  ULOP3.LUT UR4, UR4, 0x1, URZ, 0xc0, !UPT ;  /* 0x0000000104047892 */ /* 0x000fc8000f8ec0ff */
[----:B------:R-:W-:-:S11]  /*0530*/  UISETP.NE.U32.AND UP3, UPT, UR4, 0x1, UPT ;  /* 0x000000010400788c */ /* 0x000fd6000bf65070 */
.L_x_8:
[----:B------:R-:W3:Y:S01]  /*0540*/  SHFL.IDX PT, R0, R46, RZ, 0x1f ;  /* 0x00001fff2e007589 */ /* 0x000ee200000e0000 */
[----:B------:R-:W-:Y:S02]  /*0550*/  UISETP.NE.AND UP5, UPT, UR19, 0x2, UPT ;  /* 0x000000021300788c */ /* 0x000fe4000bfa5270 */
[----:B------:R-:W-:Y:S02]  /*0560*/  UISETP.NE.AND UP0, UPT, UR19, 0x2, UPT ;  /* 0x000000021300788c */ /* 0x000fe4000bf05270 */
[----:B------:R-:W-:Y:S02]  /*0570*/  UISETP.NE.OR UP2, UPT, UR41, URZ, UP5 ;  /* 0x000000ff2900728c */ /* 0x000fe4000af45670 */
[----:B------:R-:W-:-:S04]  /*0580*/  USEL UR52, URZ, 0x1, UP0 ;  /* 0x00000001ff347887 */ /* 0x000fc80008000000 */
[----:B------:R-:W-:Y:S02]  /*0590*/  PLOP3.LUT P3, PT, P1, PT, UP2, 0xae, 0xea ;  /* 0x0000000000ea781c */ /* 0x000fe40000f6f52e */
[----:B---3--:R-:W-:-:S13]  /*05a0*/  ISETP.NE.AND P0, PT, R0, RZ, PT ;  /* 0x000000ff0000720c */ /* 0x008fda0003f05270 */
[----:B------:R-:W-:Y:S05]  /*05b0*/  @P0 BRA `(.L_x_9) ;  /* 0x0000000000bc0947 */ /* 0x000fea0003800000 */
[----:B------:R-:W-:Y:S01]  /*05c0*/  ELECT P0, URZ, PT ;  /* 0x0000000000ff782f */ /* 0x000fe20003800000 */
[----:B------:R-:W-:-:S12]  /*05d0*/  BSSY.RECONVERGENT B0, `(.L_x_9) ;  /* 0x000002d000007945 */ /* 0x000fd80003800200 */
[----:B------:R-:W-:Y:S05]  /*05e0*/  @!P0 BRA `(.L_x_10) ;  /* 0x0000000000ac8947 */ /* 0x000fea0003800000 */
[----:B------:R-:W3:Y:S01]  /*05f0*/  S2UR UR5, SR_CgaCtaId ;  /* 0x00000000000579c3 */ /* 0x000ee20000008800 */
[----:B------:R-:W-:Y:S01]  /*0600*/  UMOV UR4, 0x400 ;  /* 0x0000040000047882 */ /* 0x000fe20000000000 */
[----:B------:R-:W-:Y:S02]  /*0610*/  UMOV UR6, 0x1 ;  /* 0x0000000100067882 */ /* 0x000fe40000000000 */
[----:B------:R-:W-:-:S04]  /*0620*/  UIADD3 UR6, UPT, UPT, -UR6, 0x100000, URZ ;  /* 0x0010000006067890 */ /* 0x000fc8000fffe1ff */
[----:B------:R-:W-:Y:S02]  /*0630*/  USHF.L.U32 UR7, UR6, 0xb, URZ ;  /* 0x0000000b06077899 */ /* 0x000fe400080006ff */
[----:B------:R-:W-:Y:S02]  /*0640*/  USHF.L.U32 UR6, UR6, 0x1, URZ ;  /* 0x0000000106067899 */ /* 0x000fe400080006ff */
[----:B---3--:R-:W-:Y:S01]  /*0650*/  ULEA UR4, UR5, UR4, 0x18 ;  /* 0x0000000405047291 */ /* 0x008fe2000f8ec0ff */
[----:B------:R-:W3:Y:S11]  /*0660*/  FENCE.VIEW.ASYNC.S ;  /* 0x00000000000073c6 */ /* 0x000ef60000000000 */
[----:B---3--:R3:W4:Y:S01]  /*0670*/  SYNCS.EXCH.64 URZ, [UR4], UR6 ;  /* 0x0000000604ff75b2 */ /* 0x0087220008000100 */
[----:B------:R3:W1:Y:S01]  /*0680*/  SYNCS.EXCH.64 URZ, [UR4+0x88], UR6 ;  /* 0x0000880604ff75b2 */ /* 0x0006620008000100 */
        /* <DEDUP_REMOVED lines=31> */
[----:B------:R3:W1:Y:S02]  /*0880*/  SYNCS.EXCH.64 URZ, [UR4+0x108], UR6 ;  /* 0x0001080604ff75b2 */ /* 0x0006640008000100 */
[----:B---34-:R-:W-:Y:S01]  /*0890*/  NOP ;  /* 0x0000000000007918 */ /* 0x018fe20000000000 */
.L_x_10:
[----:B------:R-:W-:Y:S05]  /*08a0*/  BSYNC.RECONVERGENT B0 ;  /* 0x0000000000007941 */ /* 0x000fea0003800200 */
.L_x_9:
[----:B------:R-:W3:Y:S01]  /*08b0*/  SHFL.IDX PT, R0, R46, RZ, 0x1f ;  /* 0x00001fff2e007589 */ /* 0x000ee200000e0000 */
[----:B------:R-:W-:Y:S01]  /*08c0*/  NOP ;  /* 0x0000000000007918 */ /* 0x000fe20000000000 */
[----:B---3--:R-:W-:-:S13]  /*08d0*/  ISETP.NE.AND P0, PT, R0, 0x1, PT ;  /* 0x000000010000780c */ /* 0x008fda0003f05270 */
[----:B------:R-:W-:Y:S05]  /*08e0*/  @P0 BRA `(.L_x_11) ;  /* 0x0000000000500947 */ /* 0x000fea0003800000 */
[----:B------:R-:W3:Y:S01]  /*08f0*/  S2UR UR5, SR_CgaCtaId ;  /* 0x00000000000579c3 */ /* 0x000ee20000008800 */
[----:B------:R-:W-:Y:S01]  /*0900*/  UMOV UR4, 0x400 ;  /* 0x0000040000047882 */ /* 0x000fe20000000000 */
[----:B------:R-:W-:Y:S01]  /*0910*/  UMOV UR8, 0x20 ;  /* 0x0000002000087882 */ /* 0x000fe20000000000 */
[----:B------:R-:W-:Y:S01]  /*0920*/  UMOV UR6, 0x80 ;  /* 0x0000008000067882 */ /* 0x000fe20000000000 */
[----:B------:R-:W-:-:S04]  /*0930*/  UIADD3 UR8, UPT, UPT, -UR8, 0x100000, URZ ;  /* 0x0010000008087890 */ /* 0x000fc8000fffe1ff */
[----:B------:R-:W-:Y:S02]  /*0940*/  USHF.L.U32 UR9, UR8, 0xb, URZ ;  /* 0x0000000b08097899 */ /* 0x000fe400080006ff */
[----:B------:R-:W-:Y:S02]  /*0950*/  USHF.L.U32 UR8, UR8, 0x1, URZ ;  /* 0x0000000108087899 */ /* 0x000fe400080006ff */
[----:B------:R-:W-:-:S04]  /*0960*/  UIADD3 UR6, UPT, UPT, -UR6, 0x100000, URZ ;  /* 0x0010000006067890 */ /* 0x000fc8000fffe1ff */
[----:B------:R-:W-:Y:S02]  /*0970*/  USHF.L.U32 UR7, UR6, 0xb, URZ ;  /* 0x0000000b06077899 */ /* 0x000fe400080006ff */
[----:B------:R-:W-:Y:S01]  /*0980*/  USHF.L.U32 UR6, UR6, 0x1, URZ ;  /* 0x0000000106067899 */ /* 0x000fe200080006ff */
[----:B------:R-:W-:Y:S01]  /*0990*/  ELECT P0, URZ, PT ;  /* 0x0000000000ff782f */ /* 0x000fe20003800000 */
[----:B---3--:R-:W-:Y:S01]  /*09a0*/  ULEA UR4, UR5, UR4, 0x18 ;  /* 0x0000000405047291 */ /* 0x008fe2000f8ec0ff */
[----:B------:R-:W3:Y:S11]  /*09b0*/  FENCE.VIEW.ASYNC.S ;  /* 0x00000000000073c6 */ /* 0x000ef60000000000 */
[----:B---3--:R3:W4:Y:S01]  /*09c0*/  SYNCS.EXCH.64 URZ, [UR4+0x110], UR8 ;  /* 0x0001100804ff75b2 */ /* 0x0087220008000100 */
[----:B------:R3:W1:Y:S01]  /*09d0*/  SYNCS.EXCH.64 URZ, [UR4+0x128], UR6 ;  /* 0x0001280604ff75b2 */ /* 0x0006620008000100 */
[----:B------:R3:W1:Y:S01]  /*09e0*/  SYNCS.EXCH.64 URZ, [UR4+0x118], UR8 ;  /* 0x0001180804ff75b2 */ /* 0x0006620008000100 */
[----:B------:R3:W1:Y:S01]  /*09f0*/  SYNCS.EXCH.64 URZ, [UR4+0x130], UR6 ;  /* 0x0001300604ff75b2 */ /* 0x0006620008000100 */
[----:B------:R3:W1:Y:S01]  /*0a00*/  SYNCS.EXCH.64 URZ, [UR4+0x120], UR8 ;  /* 0x0001200804ff75b2 */ /* 0x0006620008000100 */
[----:B------:R3:W1:Y:S01]  /*0a10*/  SYNCS.EXCH.64 URZ, [UR4+0x138], UR6 ;  /* 0x0001380604ff75b2 */ /* 0x0006620008000100 */
[----:B------:R-:W-:Y:S01]  /*0a20*/  NOP ;  /* 0x0000000000007918 */ /* 0x000fe20000000000 */
.L_x_11:
[----:B------:R-:W2:Y:S01]  /*0a30*/  SHFL.IDX PT, R0, R46, RZ, 0x1f ;  /* 0x00001fff2e007589 */ /* 0x000ea200000e0000 */
[----:B------:R-:W-:Y:S01]  /*0a40*/  NOP ;  /* 0x0000000000007918 */ /* 0x000fe20000000000 */
[----:B--2---:R-:W-:-:S13]  /*0a50*/  ISETP.NE.AND P0, PT, R0, 0x3, PT ;  /* 0x000000030000780c */ /* 0x004fda0003f05270 */
[----:B------:R-:W-:Y:S05]  /*0a60*/  @P0 BRA `(.L_x_12) ;  /* 0x0000000000300947 */ /* 0x000fea0003800000 */
[----:B------:R-:W2:Y:S01]  /*0a70*/  S2UR UR5, SR_CgaCtaId ;  /* 0x00000000000579c3 */ /* 0x000ea20000008800 */
[----:B---3--:R-:W-:Y:S01]  /*0a80*/  UMOV UR4, 0x400 ;  /* 0x0000040000047882 */ /* 0x008fe20000000000 */
[----:B------:R-:W-:Y:S01]  /*0a90*/  UMOV UR6, 0x20 ;  /* 0x0000002000067882 */ /* 0x000fe20000000000 */
[----:B------:R-:W-:Y:S01]  /*0aa0*/  ELECT P0, URZ, PT ;  /* 0x0000000000ff782f */ /* 0x000fe20003800000 */
[----:B------:R-:W-:-:S04]  /*0ab0*/  UIADD3 UR6, UPT, UPT, -UR6, 0x100000, URZ ;  /* 0x0010000006067890 */ /* 0x000fc8000fffe1ff */
[----:B------:R-:W-:Y:S02]  /*0ac0*/  USHF.L.U32 UR7, UR6, 0xb, URZ ;  /* 0x0000000b06077899 */ /* 0x000fe400080006ff */
[----:B------:R-:W-:Y:S02]  /*0ad0*/  USHF.L.U32 UR6, UR6, 0x1, URZ ;  /* 0x0000000106067899 */ /* 0x000fe400080006ff */
[----:B--2---:R-:W-:Y:S01]  /*0ae0*/  ULEA UR4, UR5, UR4, 0x18 ;  /* 0x0000000405047291 */ /* 0x004fe2000f8ec0ff */
[----:B------:R-:W2:Y:S11]  /*0af0*/  FENCE.VIEW.ASYNC.S ;  /* 0x00000000000073c6 */ /* 0x000eb60000000000 */
[----:B--2---:R2:W3:Y:S01]  /*0b00*/  SYNCS.EXCH.64 URZ, [UR4+0x140], UR6 ;  /* 0x0001400604ff75b2 */ /* 0x0044e20008000100 */
[----:B------:R2:W1:Y:S01]  /*0b10*/  SYNCS.EXCH.64 URZ, [UR4+0x148], UR6 ;  /* 0x0001480604ff75b2 */ /* 0x0004620008000100 */
[----:B------:R-:W-:Y:S01]  /*0b20*/  NOP ;  /* 0x0000000000007918 */ /* 0x000fe20000000000 */
.L_x_12:
[----:B------:R-:W4:Y:S01]  /*0b30*/  SHFL.IDX PT, R0, R46, RZ, 0x1f ;  /* 0x00001fff2e007589 */ /* 0x000f2200000e0000 */
[----:B------:R-:W-:Y:S01]  /*0b40*/  NOP ;  /* 0x0000000000007918 */ /* 0x000fe20000000000 */
[----:B----4-:R-:W-:-:S13]  /*0b50*/  ISETP.NE.AND P0, PT, R0, 0x4, PT ;  /* 0x000000040000780c */ /* 0x010fda0003f05270 */
[----:B------:R-:W-:Y:S05]  /*0b60*/  @P0 BRA `(.L_x_13) ;  /* 0x0000000000440947 */ /* 0x000fea0003800000 */
[----:B------:R-:W4:Y:S01]  /*0b70*/  S2UR UR5, SR_CgaCtaId ;  /* 0x00000000000579c3 */ /* 0x000f220000008800 */
[----:B--23--:R-:W-:Y:S01]  /*0b80*/  UMOV UR4, 0x1e0 ;  /* 0x000001e000047882 */ /* 0x00cfe20000000000 */
[----:B------:R-:W-:Y:S01]  /*0b90*/  UMOV UR6, 0x400 ;  /* 0x0000040000067882 */ /* 0x000fe20000000000 */
[----:B------:R-:W-:Y:S01]  /*0ba0*/  USEL UR4, UR4, 0x1a0, UP3 ;  /* 0x000001a004047887 */ /* 0x000fe20009800000 */
[----:B------:R-:W-:Y:S01]  /*0bb0*/  UMOV UR8, 0x1 ;  /* 0x0000000100087882 */ /* 0x000fe20000000000 */
[----:B------:R-:W-:Y:S01]  /*0bc0*/  ELECT P0, URZ, PT ;  /* 0x0000000000ff782f */ /* 0x000fe20003800000 */
[----:B------:R-:W-:-:S04]  /*0bd0*/  UIADD3 UR8, UPT, UPT, -UR8, 0x100000, URZ ;  /* 0x0010000008087890 */ /* 0x000fc8000fffe1ff */
[----:B------:R-:W-:Y:S02]  /*0be0*/  USHF.L.U32 UR9, UR8, 0xb, URZ ;  /* 0x0000000b08097899 */ /* 0x000fe400080006ff */
[----:B------:R-:W-:Y:S02]  /*0bf0*/  USHF.L.U32 UR8, UR8, 0x1, URZ ;  /* 0x0000000108087899 */ /* 0x000fe400080006ff */
[----:B----4-:R-:W-:Y:S02]  /*0c00*/  ULEA UR6, UR5, UR6, 0x18 ;  /* 0x0000000605067291 */ /* 0x010fe4000f8ec0ff */
[----:B------:R-:W-:-:S04]  /*0c10*/  UIADD3 UR4, UPT, UPT, -UR4, 0x100000, URZ ;  /* 0x0010000004047890 */ /* 0x000fc8000fffe1ff */
[----:B------:R-:W-:Y:S02]  /*0c20*/  USHF.L.U32 UR5, UR4, 0xb, URZ ;  /* 0x0000000b04057899 */ /* 0x000fe400080006ff */
[----:B------:R-:W-:Y:S01]  /*0c30*/  USHF.L.U32 UR4, UR4, 0x1, URZ ;  /* 0x0000000104047899 */ /* 0x000fe200080006ff */
[----:B------:R-:W2:Y:S03]  /*0c40*/  FENCE.VIEW.ASYNC.S ;  /* 0x00000000000073c6 */ /* 0x000ea60000000000 */
[----:B--2---:R4:W2:Y:S08]  /*0c50*/  SYNCS.EXCH.64 URZ, [UR6+0x150], UR8 ;  /* 0x0001500806ff75b2 */ /* 0x0048b00008000100 */
[----:B------:R4:W3:Y:S02]  /*0c60*/  SYNCS.EXCH.64 URZ, [UR6+0x158], UR4 ;  /* 0x0001580406ff75b2 */ /* 0x0008e40008000100 */
[----:B----4-:R-:W-:Y:S01]  /*0c70*/  NOP ;  /* 0x0000000000007918 */ /* 0x010fe20000000000 */
.L_x_13:
[----:B------:R-:W4:Y:S01]  /*0c80*/  SHFL.IDX PT, R0, R46, RZ, 0x1f ;  /* 0x00001fff2e007589 */ /* 0x000f2200000e0000 */
[----:B------:R-:W-:Y:S01]  /*0c90*/  ISETP.NE.OR P1, PT, RZ, UR19, !P1 ;  /* 0x00000013ff007c0c */ /* 0x000fe2000cf25670 */
[----:B------:R-:W-:Y:S01]  /*0ca0*/  NOP ;  /* 0x0000000000007918 */ /* 0x000fe20000000000 */
[----:B----4-:R-:W-:-:S13]  /*0cb0*/  ISETP.NE.AND P0, PT, R0, 0x5, PT ;  /* 0x000000050000780c */ /* 0x010fda0003f05270 */
[----:B------:R-:W-:Y:S05]  /*0cc0*/  @P0 BRA `(.L_x_14) ;  /* 0x0000000000480947 */ /* 0x000fea0003800000 */
[----:B------:R-:W4:Y:S01]  /*0cd0*/  S2UR UR5, SR_CgaCtaId ;  /* 0x00000000000579c3 */ /* 0x000f220000008800 */
[----:B--23--:R-:W-:Y:S01]  /*0ce0*/  UMOV UR4, 0x400 ;  /* 0x0000040000047882 */ /* 0x00cfe20000000000 */
        /* <DEDUP_REMOVED lines=9> */
[----:B----4-:R-:W-:Y:S01]  /*0d80*/  ULEA UR4, UR5, UR4, 0x18 ;  /* 0x0000000405047291 */ /* 0x010fe2000f8ec0ff */
[----:B------:R-:W2:Y:S11]  /*0d90*/  FENCE.VIEW.ASYNC.S ;  /* 0x00000000000073c6 */ /* 0x000eb60000000000 */
[----:B--2---:R4:W2:Y:S01]  /*0da0*/  SYNCS.EXCH.64 URZ, [UR4+0x160], UR6 ;  /* 0x0001600604ff75b2 */ /* 0x0048a20008000100 */
[----:B------:R4:W3:Y:S01]  /*0db0*/  SYNCS.EXCH.64 URZ, [UR4+0x170], UR8 ;  /* 0x0001700804ff75b2 */ /* 0x0008e20008000100 */
[----:B------:R4:W1:Y:S01]  /*0dc0*/  SYNCS.EXCH.64 URZ, [UR4+0x168], UR6 ;  /* 0x0001680604ff75b2 */ /* 0x0008620008000100 */
[----:B------:R4:W1:Y:S02]  /*0dd0*/  SYNCS.EXCH.64 URZ, [UR4+0x178], UR8 ;  /* 0x0001780804ff75b2 */ /* 0x0008640008000100 */
[----:B----4-:R-:W-:Y:S01]  /*0de0*/  NOP ;  /* 0x0000000000007918 */ /* 0x010fe20000000000 */
.L_x_14:
[----:B--23--:R-:W2:Y:S01]  /*0df0*/  S2UR UR7, SR_CgaCtaId ;  /* 0x00000000000779c3 */ /* 0x00cea20000008800 */
[----:B------:R-:W-:Y:S01]  /*0e00*/  VOTEU.ALL UP0, P1 ;  /* 0x0000000000ff7886 */ /* 0x000fe20000800000 */
[----:B------:R-:W-:Y:S01]  /*0e10*/  UMOV UR4, 0x20 ;  /* 0x0000002000047882 */ /* 0x000fe20000000000 */
[----:B------:R-:W-:Y:S01]  /*0e20*/  NOP ;  /* 0x0000000000007918 */ /* 0x000fe20000000000 */
[----:B------:R-:W-:Y:S01]  /*0e30*/  LOP3.LUT R3, R56, 0x1f, RZ, 0xc0, !PT ;  /* 0x0000001f38037812 */ /* 0x000fe200078ec0ff */
[----:B------:R-:W-:Y:S01]  /*0e40*/  UISETP.NE.AND UP4, UPT, UR19, URZ, UPT ;  /* 0x000000ff1300728c */ /* 0x000fe2000bf85270 */
[----:B------:R-:W-:Y:S01]  /*0e50*/  @!UP0 UMOV UR6, 0x400 ;  /* 0x0000040000068882 */ /* 0x000fe20000000000 */
[----:B------:R-:W-:-:S04]  /*0e60*/  @!UP0 UIADD3 UR4, UPT, UPT, -UR4, 0x100000, URZ ;  /* 0x0010000004048890 */ /* 0x000fc8000fffe1ff */
[----:B------:R-:W-:Y:S02]  /*0e70*/  @!UP0 USHF.L.U32 UR5, UR4, 0xb, URZ ;  /* 0x0000000b04058899 */ /* 0x000fe400080006ff */
[----:B------:R-:W-:Y:S02]  /*0e80*/  @!UP0 USHF.L.U32 UR4, UR4, 0x1, URZ ;  /* 0x0000000104048899 */ /* 0x000fe400080006ff */
[----:B--2---:R-:W-:Y:S01]  /*0e90*/  @!UP0 ULEA UR6, UR7, UR6, 0x18 ;  /* 0x0000000607068291 */ /* 0x004fe2000f8ec0ff */
[----:B------:R-:W2:Y:S01]  /*0ea0*/  LDCU UR7, c[0x0][0x36c] ;  /* 0x00006d80ff0777ac */ /* 0x000ea20008000800 */
[----:B------:R-:W-:Y:S01]  /*0eb0*/  VOTEU.ALL UP0, P1 ;  /* 0x0000000000ff7886 */ /* 0x000fe20000800000 */
[----:B------:R-:W3:Y:S09]  /*0ec0*/  FENCE.VIEW.ASYNC.S ;  /* 0x00000000000073c6 */ /* 0x000ef20000000000 */
[----:B---3--:R3:W4:Y:S01]  /*0ed0*/  @!UP0 SYNCS.EXCH.64 URZ, [UR6+0x180], UR4 ;  /* 0x0001800406ff85b2 */ /* 0x0087220008000100 */
[----:B--2---:R-:W-:-:S09]  /*0ee0*/  UISETP.EQ.U32.AND UP6, UPT, UR7, 0x1, UPT ;  /* 0x000000010700788c */ /* 0x004fd2000bfc2070 */
[----:B---3--:R-:W-:Y:S05]  /*0ef0*/  BRA.U !UP6, `(.L_x_15) ;  /* 0x000000010e087547 */ /* 0x008fea000b800000 */
[----:B-1--4-:R-:W-:Y:S01]  /*0f00*/  UCGABAR_ARV ;  /* 0x00000000000079c7 */ /* 0x012fe20008000000 */
[----:B------:R-:W-:Y:S05]  /*0f10*/  BRA `(.L_x_16) ;  /* 0x0000000000047947 */ /* 0x000fea0003800000 */
.L_x_15:
[----:B-1--4-:R-:W-:Y:S01]  /*0f20*/  NOP ;  /* 0x0000000000007918 */ /* 0x012fe20000000000 */
.L_x_16:
[----:B------:R-:W1:Y:S01]  /*0f30*/  S2UR UR22, SR_CTAID.X ;  /* 0x00000000001679c3 */ /* 0x000e620000002500 */
[----:B------:R-:W-:-:S05]  /*0f40*/  CS2R.32 R51, SR_CgaSize ;  /* 0x0000000000337805 */ /* 0x000fca0000008a00 */
[----:B------:R-:W-:-:S05]  /*0f50*/  IMAD R51, R51, -0xa0, RZ ;  /* 0xffffff6033337824 */ /* 0x000fca00078e02ff */
[----:B------:R-:W-:-:S14]  /*0f60*/  R2UR UR5, R51 ;  /* 0x00000000330572ca */ /* 0x000fdc00000e0000 */
[----:B------:R-:W2:Y:S01]  /*0f70*/  LDCU UR5, c[0x0][UR5+0x2b0] ;  /* 0x00005600050577ac */ /* 0x000ea20008000800 */
[----:B------:R-:W-:-:S05]  /*0f80*/  CS2R.32 R51, SR_CgaSize ;  /* 0x0000000000337805 */ /* 0x000fca0000008a00 */
[----:B------:R-:W-:-:S05]  /*0f90*/  IMAD R51, R51, -0xa0, RZ ;  /* 0xffffff6033337824 */ /* 0x000fca00078e02ff */
[----:B------:R-:W-:-:S14]  /*0fa0*/  R2UR UR4, R51 ;  /* 0x00000000330472ca */ /* 0x000fdc00000e0000 */
[----:B------:R-:W3:Y:S01]  /*0fb0*/  LDCU UR4, c[0x0][UR4+0x2b4] ;  /* 0x00005680040477ac */ /* 0x000ee20008000800 */
[----:B------:R-:W4:Y:S01]  /*0fc0*/  S2UR UR18, SR_CTAID.Y ;  /* 0x00000000001279c3 */ /* 0x000f220000002600 */
[----:B------:R-:W-:-:S05]  /*0fd0*/  CS2R.32 R51, SR_CgaSize ;  /* 0x0000000000337805 */ /* 0x000fca0000008a00 */
[----:B------:R-:W-:-:S05]  /*0fe0*/  IMAD R51, R51, -0xa0, RZ ;  /* 0xffffff6033337824 */ /* 0x000fca00078e02ff */
[----:B------:R-:W-:-:S14]  /*0ff0*/  R2UR UR7, R51 ;  /* 0x00000000330772ca */ /* 0x000fdc00000e0000 */
[----:B------:R-:W3:Y:S01]  /*1000*/  LDCU UR7, c[0x0][UR7+0x2a0] ;  /* 0x00005400070777ac */ /* 0x000ee20008000800 */
[----:B------:R-:W-:-:S05]  /*1010*/  CS2R.32 R51, SR_CgaSize ;  /* 0x0000000000337805 */ /* 0x000fca0000008a00 */
[----:B------:R-:W-:-:S05]  /*1020*/  IMAD R51, R51, -0xa0, RZ ;  /* 0xffffff6033337824 */ /* 0x000fca00078e02ff */
[----:B------:R-:W-:-:S14]  /*1030*/  R2UR UR8, R51 ;  /* 0x00000000330872ca */ /* 0x000fdc00000e0000 */
[----:B------:R-:W3:Y:S01]  /*1040*/  LDCU UR8, c[0x0][UR8+0x2a4] ;  /* 0x00005480080877ac */ /* 0x000ee20008000800 */
[----:B------:R-:W3:Y:S01]  /*1050*/  LDCU UR21, c[0x0][0xc24] ;  /* 0x00018480ff1577ac */ /* 0x000ee20008000800 */
[----:B------:R-:W3:Y:S01]  /*1060*/  LDCU UR39, c[0x0][0xc24] ;  /* 0x00018480ff2777ac */ /* 0x000ee20008000800 */
[----:B-1----:R-:W-:Y:S01]  /*1070*/  I2FP.F32.U32 R2, UR22 ;  /* 0x0000001600027c45 */ /* 0x002fe20008201000 */
[----:B------:R-:W1:Y:S04]  /*1080*/  LDCU UR24, c[0x0][0xc30] ;  /* 0x00018600ff1877ac */ /* 0x000e680008000800 */
[----:B--2---:R-:W-:Y:S01]  /*1090*/  FMUL R2, R2, UR5 ;  /* 0x0000000502027c20 */ /* 0x004fe20008400000 */
[----:B----4-:R-:W-:-:S05]  /*10a0*/  I2FP.F32.U32 R0, UR18 ;  /* 0x0000001200007c45 */ /* 0x010fca0008201000 */
[----:B------:R-:W2:Y:S01]  /*10b0*/  F2I.U32.TRUNC.NTZ R2, R2 ;  /* 0x0000000200027305 */ /* 0x000ea2000020f000 */
[----:B---3--:R-:W-:-:S07]  /*10c0*/  FMUL R0, R0, UR4 ;  /* 0x0000000400007c20 */ /* 0x008fce0008400000 */
[----:B------:R-:W3:Y:S01]  /*10d0*/  F2I.U32.TRUNC.NTZ R0, R0 ;  /* 0x0000000000007305 */ /* 0x000ee2000020f000 */
[----:B--2---:R-:W-:Y:S02]  /*10e0*/  R2UR UR4, R2 ;  /* 0x00000000020472ca */ /* 0x004fe400000e0000 */
[----:B------:R-:W-:Y:S02]  /*10f0*/  PRMT R2, RZ, 0x7610, R2 ;  /* 0x00007610ff027816 */ /* 0x000fe40000000002 */
[----:B---3--:R-:W-:Y:S02]  /*1100*/  R2UR UR6, R0 ;  /* 0x00000000000672ca */ /* 0x008fe400000e0000 */
[----:B------:R-:W-:-:S07]  /*1110*/  PRMT R0, RZ, 0x7610, R0 ;  /* 0x00007610ff007816 */ /* 0x000fce0000000000 */
[----:B------:R-:W-:-:S04]  /*1120*/  UIADD3 UR5, UPT, UPT, -UR4, URZ, URZ ;  /* 0x000000ff04057290 */ /* 0x000fc8000fffe1ff */
[----:B------:R-:W-:Y:S02]  /*1130*/  UIMAD UR5, UR7, UR5, UR22 ;  /* 0x00000005070572a4 */ /* 0x000fe4000f8e0216 */
[----:B------:R-:W-:-:S04]  /*1140*/  UIADD3 UR4, UPT, UPT, -UR6, URZ, URZ ;  /* 0x000000ff06047290 */ /* 0x000fc8000fffe1ff */
[----:B------:R-:W-:Y:S01]  /*1150*/  IMAD.U32 R51, RZ, RZ, UR5 ;  /* 0x00000005ff337e24 */ /* 0x000fe2000f8e00ff */
[----:B------:R-:W-:-:S06]  /*1160*/  UIMAD UR4, UR8, UR4, UR18 ;  /* 0x00000004080472a4 */ /* 0x000fcc000f8e0212 */
[----:B------:R-:W-:Y:S01]  /*1170*/  IMAD.U32 R50, RZ, RZ, UR4 ;  /* 0x00000004ff327e24 */ /* 0x000fe2000f8e00ff */
[----:B-1----:R-:W-:Y:S06]  /*1180*/  BRA.U UP4, `(.L_x_17) ;  /* 0x0000000104307547 */ /* 0x002fec000b800000 */
[----:B------:R-:W-:Y:S01]  /*1190*/  R2UR UR5, R50 ;  /* 0x00000000320572ca */ /* 0x000fe200000e0000 */
[----:B------:R-:W-:Y:S01]  /*11a0*/  UMOV UR7, 0x3 ;  /* 0x0000000300077882 */ /* 0x000fe20000000000 */
[----:B------:R-:W-:-:S11]  /*11b0*/  R2UR UR4, R51 ;  /* 0x00000000330472ca */ /* 0x000fd600000e0000 */
[----:B------:R-:W-:-:S04]  /*11c0*/  UISETP.NE.AND UP0, UPT, UR5, URZ, UPT ;  /* 0x000000ff0500728c */ /* 0x000fc8000bf05270 */
[----:B------:R-:W-:Y:S02]  /*11d0*/  UISETP.LT.U32.OR UP0, UPT, UR4, 0x2, !UP0 ;  /* 0x000000020400788c */ /* 0x000fe4000c701470 */
[----:B------:R-:W-:Y:S02]  /*11e0*/  ULOP3.LUT UR4, UR4, 0xfffffffe, URZ, 0xc0, !UPT ;  /* 0xfffffffe04047892 */ /* 0x000fe4000f8ec0ff */
[----:B------:R-:W-:Y:S02]  /*11f0*/  USEL UR6, URZ, 0x1, !UP0 ;  /* 0x00000001ff067887 */ /* 0x000fe4000c000000 */
[----:B------:R-:W-:Y:S02]  /*1200*/  USEL UR5, URZ, 0x2, !UP0 ;  /* 0x00000002ff057887 */ /* 0x000fe4000c000000 */
[----:B------:R-:W-:Y:S02]  /*1210*/  USHF.L.U32 UR4, UR7, UR4, URZ ;  /* 0x0000000407047299 */ /* 0x000fe400080006ff */
[----:B------:R-:W-:-:S04]  /*1220*/  UIADD3 UR5, UPT, UPT, UR6, UR5, URZ ;  /* 0x0000000506057290 */ /* 0x000fc8000fffe0ff */
[----:B------:R-:W-:Y:S02]  /*1230*/  IMAD.U32 R0, RZ, RZ, UR4 ;  /* 0x00000004ff007e24 */ /* 0x000fe4000f8e00ff */
[----:B------:R-:W-:-:S07]  /*1240*/  IMAD.U32 R2, RZ, RZ, UR5 ;  /* 0x00000005ff027e24 */ /* 0x000fce000f8e00ff */
.L_x_17:
[----:B------:R-:W1:Y:S01]  /*1250*/  S2UR UR50, SR_CTAID.Z ;  /* 0x00000000003279c3 */ /* 0x000e620000002700 */
[----:B------:R-:W-:Y:S01]  /*1260*/  UISETP.GE.AND UP0, UPT, UR21, 0x1, UPT ;  /* 0x000000011500788c */ /* 0x000fe2000bf06270 */
[----:B------:R-:W-:-:S08]  /*1270*/  UMOV UR20, UR22 ;  /* 0x0000001600147c82 */ /* 0x000fd00008000000 */
[----:B------:R-:W-:Y:S05]  /*1280*/  BRA.U !UP0, `(.L_x_18) ;  /* 0x0000000108d47547 */ /* 0x000fea000b800000 */
[----:B------:R-:W2:Y:S01]  /*1290*/  LDCU.128 UR12, c[0x0][0xc10] ;  /* 0x00018200ff0c77ac */ /* 0x000ea20008000c00 */
[----:B------:R-:W3:Y:S01]  /*12a0*/  LDCU UR23, c[0x0][0xc0c] ;  /* 0x00018180ff1777ac */ /* 0x000ee20008000800 */
[----:B------:R-:W4:Y:S01]  /*12b0*/  LDCU UR6, c[0x0][0x370] ;  /* 0x00006e00ff0677ac */ /* 0x000f220008000800 */
[----:B------:R-:W1:Y:S01]  /*12c0*/  LDCU UR7, c[0x0][0x374] ;  /* 0x00006e80ff0777ac */ /* 0x000e620008000800 */
[----:B------:R-:W1:Y:S01]  /*12d0*/  LDCU UR20, c[0x0][0xc20] ;  /* 0x00018400ff1477ac */ /* 0x000e620008000800 */
[----:B--2---:R-:W-:Y:S02]  /*12e0*/  UIMAD.WIDE.U32 UR4, UR22, UR12, URZ ;  /* 0x0000000c160472a5 */ /* 0x004fe4000f8e00ff */
[----:B---3--:R-:W-:Y:S01]  /*12f0*/  UISETP.NE.AND UP0, UPT, UR23, 0x1, UPT ;  /* 0x000000011700788c */ /* 0x008fe2000bf05270 */
[----:B------:R-:W2:Y:S01]  /*1300*/  LDCU.64 UR8, c[0x0][0xc28] ;  /* 0x00018500ff0877ac */ /* 0x000ea20008000a00 */
[----:B----4-:R-:W-:-:S03]  /*1310*/  UIMAD.WIDE.U32 UR10, UR6, UR12, URZ ;  /* 0x0000000c060a72a5 */ /* 0x010fc6000f8e00ff */
[----:B------:R-:W-:Y:S01]  /*1320*/  UMOV UR4, UR5 ;  /* 0x0000000500047c82 */ /* 0x000fe20008000000 */
[----:B------:R-:W-:Y:S02]  /*1330*/  UISETP.NE.AND UP2, UPT, UR21, 0x1, UPT ;  /* 0x000000011500788c */ /* 0x000fe4000bf45270 */
[----:B------:R-:W-:Y:S01]  /*1340*/  USHF.R.U32.HI UR4, URZ, UR13, UR4 ;  /* 0x0000000dff047299 */ /* 0x000fe20008011604 */
[----:B------:R-:W-:Y:S01]  /*1350*/  UMOV UR10, UR11 ;  /* 0x0000000b000a7c82 */ /* 0x000fe20008000000 */
[----:B------:R-:W-:Y:S02]  /*1360*/  UIMAD.WIDE.U32 UR16, UR18, UR15, URZ ;  /* 0x0000000f121072a5 */ /* 0x000fe4000f8e00ff */
[----:B------:R-:W-:Y:S02]  /*1370*/  USEL UR5, UR22, UR4, !UP0 ;  /* 0x0000000416057287 */ /* 0x000fe4000c000000 */
[----:B------:R-:W-:Y:S02]  /*1380*/  @UP0 USHF.R.U32.HI UR6, URZ, UR13, UR10 ;  /* 0x0000000dff060299 */ /* 0x000fe4000801160a */
[----:B------:R-:W-:-:S02]  /*1390*/  UISETP.NE.AND UP0, UPT, UR14, 0x1, UPT ;  /* 0x000000010e00788c */ /* 0x000fc4000bf05270 */
[----:B-1----:R-:W-:Y:S02]  /*13a0*/  UIMAD.WIDE.U32 UR10, UR7, UR15, URZ ;  /* 0x0000000f070a72a5 */ /* 0x002fe4000f8e00ff */
[----:B--2---:R-:W-:Y:S01]  /*13b0*/  UIMAD.WIDE.U32 UR12, UR6, UR8, URZ ;  /* 0x00000008060c72a5 */ /* 0x004fe2000f8e00ff */
[----:B------:R-:W-:Y:S02]  /*13c0*/  UMOV UR4, UR17 ;  /* 0x0000001100047c82 */ /* 0x000fe40008000000 */
[----:B------:R-:W-:Y:S02]  /*13d0*/  USHF.R.U32.HI UR4, URZ, UR20, UR4 ;  /* 0x00000014ff047299 */ /* 0x000fe40008011604 */
[----:B------:R-:W-:Y:S02]  /*13e0*/  UMOV UR10, UR11 ;  /* 0x0000000b000a7c82 */ /* 0x000fe40008000000 */
[----:B------:R-:W-:Y:S01]  /*13f0*/  UMOV UR12, UR13 ;  /* 0x0000000d000c7c82 */ /* 0x000fe20008000000 */
[----:B------:R-:W-:-:S02]  /*1400*/  @UP0 USHF.R.U32.HI UR7, URZ, UR20, UR10 ;  /* 0x00000014ff070299 */ /* 0x000fc4000801160a */
[----:B------:R-:W-:Y:S02]  /*1410*/  USEL UR4, UR18, UR4, !UP0 ;  /* 0x0000000412047287 */ /* 0x000fe4000c000000 */
[----:B------:R-:W-:Y:S02]  /*1420*/  UIMAD.WIDE.U32 UR10, UR7, UR8, URZ ;  /* 0x00000008070a72a5 */ /* 0x000fe4000f8e00ff */
[----:B------:R-:W-:Y:S02]  /*1430*/  @UP2 USHF.R.U32.HI UR6, URZ, UR9, UR12 ;  /* 0x00000009ff062299 */ /* 0x000fe4000801160c */
[----:B------:R-:W-:Y:S02]  /*1440*/  UIMAD.WIDE.U32 UR12, UR4, UR8, URZ ;  /* 0x00000008040c72a5 */ /* 0x000fe4000f8e00ff */
[----:B------:R-:W-:Y:S01]  /*1450*/  UIADD3 UR20, UPT, UPT, -UR5, URZ, URZ ;  /* 0x000000ff05147290 */ /* 0x000fe2000fffe1ff */
[----:B------:R-:W-:Y:S02]  /*1460*/  UMOV UR10, UR11 ;  /* 0x0000000b000a7c82 */ /* 0x000fe40008000000 */
[----:B------:R-:W-:-:S02]  /*1470*/  @UP2 USHF.R.U32.HI UR7, URZ, UR9, UR10 ;  /* 0x00000009ff072299 */ /* 0x000fc4000801160a */
[----:B------:R-:W-:Y:S02]  /*1480*/  UIMAD UR10, UR6, UR21, URZ ;  /* 0x00000015060a72a4 */ /* 0x000fe4000f8e02ff */
[----:B------:R-:W-:Y:S02]  /*1490*/  UIMAD UR7, UR7, UR21, URZ ;  /* 0x00000015070772a4 */ /* 0x000fe4000f8e02ff */
[----:B------:R-:W-:Y:S02]  /*14a0*/  UIMAD UR20, UR23, UR20, UR22 ;  /* 0x00000014171472a4 */ /* 0x000fe4000f8e0216 */
[----:B------:R-:W-:-:S03]  /*14b0*/  UISETP.GE.AND UP0, UPT, UR4, UR7, UPT ;  /* 0x000000070400728c */ /* 0x000fc6000bf06270 */
[----:B------:R-:W-:Y:S01]  /*14c0*/  UMOV UR7, UR13 ;  /* 0x0000000d00077c82 */ /* 0x000fe20008000000 */
[----:B------:R-:W-:Y:S02]  /*14d0*/  UISETP.GE.OR UP0, UPT, UR5, UR10, UP0 ;  /* 0x0000000a0500728c */ /* 0x000fe40008706670 */
[----:B------:R-:W-:Y:S02]  /*14e0*/  UIMAD.WIDE.U32 UR10, UR5, UR8, URZ ;  /* 0x00000008050a72a5 */ /* 0x000fe4000f8e00ff */
[----:B------:R-:W-:Y:S02]  /*14f0*/  USHF.R.U32.HI UR7, URZ, UR9, UR7 ;  /* 0x00000009ff077299 */ /* 0x000fe40008011607 */
[----:B------:R-:W-:Y:S02]  /*1500*/  UIADD3 UR10, UPT, UPT, -UR4, URZ, URZ ;  /* 0x000000ff040a7290 */ /* 0x000fe4000fffe1ff */
[----:B------:R-:W-:Y:S02]  /*1510*/  USEL UR7, UR4, UR7, !UP2 ;  /* 0x0000000704077287 */ /* 0x000fe4000d000000 */
[----:B------:R-:W-:Y:S01]  /*1520*/  UIMAD UR10, UR14, UR10, UR18 ;  /* 0x0000000a0e0a72a4 */ /* 0x000fe2000f8e0212 */
[----:B------:R-:W-:-:S02]  /*1530*/  @!UP0 UMOV UR8, UR11 ;  /* 0x0000000b00088c82 */ /* 0x000fc40008000000 */
[----:B------:R-:W-:Y:S02]  /*1540*/  @!UP0 USHF.R.U32.HI UR8, URZ, UR9, UR8 ;  /* 0x00000009ff088299 */ /* 0x000fe40008011608 */
[----:B------:R-:W-:Y:S02]  /*1550*/  UIADD3 UR9, UPT, UPT, -UR7, URZ, URZ ;  /* 0x000000ff07097290 */ /* 0x000fe4000fffe1ff */
[----:B------:R-:W-:Y:S02]  /*1560*/  @!UP0 USEL UR8, UR5, UR8, !UP2 ;  /* 0x0000000805088287 */ /* 0x000fe4000d000000 */
[----:B------:R-:W-:Y:S02]  /*1570*/  UIMAD UR9, UR21, UR9, UR4 ;  /* 0x00000009150972a4 */ /* 0x000fe4000f8e0204 */
[----:B------:R-:W-:Y:S02]  /*1580*/  @!UP0 UIADD3 UR7, UPT, UPT, UR7, -UR8, URZ ;  /* 0x8000000807078290 */ /* 0x000fe4000fffe0ff */
[----:B------:R-:W-:-:S02]  /*1590*/  @!UP0 UIMAD UR6, UR9, UR6, UR8 ;  /* 0x00000006090682a4 */ /* 0x000fc4000f8e0208 */
[----:B------:R-:W-:-:S04]  /*15a0*/  @!UP0 UIMAD UR4, UR7, UR21, UR5 ;  /* 0x00000015070482a4 */ /* 0x000fc8000f8e0205 */
[----:B------:R-:W-:Y:S01]  /*15b0*/  UIMAD UR18, UR4, UR14, UR10 ;  /* 0x0000000e041272a4 */ /* 0x000fe2000f8e020a */
[----:B------:R-:W-:Y:S02]  /*15c0*/  @!UP0 UMOV UR5, UR6 ;  /* 0x0000000600058c82 */ /* 0x000fe40008000000 */
[----:B------:R-:W-:-:S12]  /*15d0*/  UIMAD UR20, UR5, UR23, UR20 ;  /* 0x00000017051472a4 */ /* 0x000fd8000f8e0214 */
.L_x_18:
[----:B------:R-:W-:-:S09]  /*15e0*/  UISETP.NE.AND UP0, UPT, UR24, 0x1, UPT ;  /* 0x000000011800788c */ /* 0x000fd2000bf05270 */
[----:B------:R-:W-:Y:S05]  /*15f0*/  BRA.U UP0, `(.L_x_19) ;  /* 0x0000000100407547 */ /* 0x000fea000b800000 */
[----:B------:R-:W2:Y:S01]  /*1600*/  LDCU.128 UR8, c[0x0][0xc10] ;  /* 0x00018200ff0877ac */ /* 0x000ea20008000c00 */
[----:B------:R-:W3:Y:S01]  /*1610*/  LDCU UR12, c[0x0][0xc0c] ;  /* 0x00018180ff0c77ac */ /* 0x000ee20008000800 */
[----:B------:R-:W4:Y:S01]  /*1620*/  LDCU UR13, c[0x0][0xc20] ;  /* 0x00018400ff0d77ac */ /* 0x000f220008000800 */
[----:B--2---:R-:W-:Y:S02]  /*1630*/  UIMAD.WIDE.U32 UR4, UR20, UR8, URZ ;  /* 0x00000008140472a5 */ /* 0x004fe4000f8e00ff */
[----:B------:R-:W-:Y:S02]  /*1640*/  UIMAD.WIDE.U32 UR6, UR18, UR11, URZ ;  /* 0x0000000b120672a5 */ /* 0x000fe4000f8e00ff */
[----:B---3--:R-:W-:Y:S02]  /*1650*/  UISETP.NE.AND UP0, UPT, UR12, 0x1, UPT ;  /* 0x000000010c00788c */ /* 0x008fe4000bf05270 */
[----:B------:R-:W-:-:S03]  /*1660*/  USHF.R.U32.HI UR5, URZ, UR9, UR5 ;  /* 0x00000009ff057299 */ /* 0x000fc60008011605 */
[----:B------:R-:W-:Y:S01]  /*1670*/  UMOV UR4, UR7 ;  /* 0x0000000700047c82 */ /* 0x000fe20008000000 */
[----:B------:R-:W-:Y:S02]  /*1680*/  USEL UR5, UR20, UR5, !UP0 ;  /* 0x0000000514057287 */ /* 0x000fe4000c000000 */
[----:B------:R-:W-:Y:S02]  /*1690*/  UISETP.NE.AND UP0, UPT, UR10, 0x1, UPT ;  /* 0x000000010a00788c */ /* 0x000fe4000bf05270 */
[----:B----4-:R-:W-:-:S04]  /*16a0*/  USHF.R.U32.HI UR4, URZ, UR13, UR4 ;  /* 0x0000000dff047299 */ /* 0x010fc80008011604 */
[----:B------:R-:W-:-:S04]  /*16b0*/  USEL UR4, UR18, UR4, !UP0 ;  /* 0x0000000412047287 */ /* 0x000fc8000c000000 */
[----:B------:R-:W-:Y:S02]  /*16c0*/  UIADD3 UR6, UPT, UPT, -UR4, UR5, URZ ;  /* 0x0000000504067290 */ /* 0x000fe4000fffe1ff */
[----:B------:R-:W-:Y:S02]  /*16d0*/  UIADD3 UR4, UPT, UPT, UR4, -UR5, URZ ;  /* 0x8000000504047290 */ /* 0x000fe4000fffe0ff */
[----:B------:R-:W-:Y:S02]  /*16e0*/  UIMAD UR18, UR6, UR10, UR18 ;  /* 0x0000000a061272a4 */ /* 0x000fe4000f8e0212 */
[----:B------:R-:W-:-:S12]  /*16f0*/  UIMAD UR20, UR4, UR12, UR20 ;  /* 0x0000000c041472a4 */ /* 0x000fd8000f8e0214 */
.L_x_19:
[----:B------:R-:W-:Y:S05]  /*1700*/  BRA.U !UP6, `(.L_x_20) ;  /* 0x000000010e0c7547 */ /* 0x000fea000b800000 */
[----:B------:R-:W-:Y:S01]  /*1710*/  UCGABAR_WAIT ;  /* 0x0000000000007dc7 */ /* 0x000fe20008000000 */
[----:B------:R-:W-:Y:S01]  /*1720*/  CCTL.IVALL ;  /* 0x00000000ff00798f */ /* 0x000fe20002000000 */
[----:B------:R-:W-:Y:S05]  /*1730*/  BRA `(.L_x_21) ;  /* 0x0000000000047947 */ /* 0x000fea0003800000 */
.L_x_20:
[----:B------:R-:W-:Y:S06]  /*1740*/  BAR.SYNC.DEFER_BLOCKING 0x0 ;  /* 0x0000000000007b1d */ /* 0x000fec0000010000 */
.L_x_21:
[----:B------:R-:W-:Y:S05]  /*1750*/  BRA.U UP5, `(.L_x_22) ;  /* 0x0000002505987547 */ /* 0x000fea000b800000 */
[----:B------:R-:W2:Y:S01]  /*1760*/  LDCU UR7, c[0x0][0x394] ;  /* 0x00007280ff0777ac */ /* 0x000ea20008000800 */
[----:B------:R-:W-:Y:S01]  /*1770*/  PLOP3.LUT P1, PT, PT, PT, UP3, 0x80, 0x8 ;  /* 0x000000000008781c */ /* 0x000fe20003f2f038 */
[----:B------:R-:W-:Y:S01]  /*1780*/  IMAD.MOV.U32 R2, RZ, RZ, RZ ;  /* 0x000000ffff027224 */ /* 0x000fe200078e00ff */
[----:B------:R-:W-:Y:S01]  /*1790*/  ISETP.EQ.OR P2, PT, R3, RZ, P3 ;  /* 0x000000ff0300720c */ /* 0x000fe20001f42670 */
[----:B------:R-:W3:Y:S01]  /*17a0*/  LDCU UR6, c[0x0][0x5d8] ;  /* 0x0000bb00ff0677ac */ /* 0x000ee20008000800 */
[----:B------:R-:W-:Y:S01]  /*17b0*/  PLOP3.LUT P1, PT, P1, PT, PT, 0x8, 0x80 ;  /* 0x000000000080781c */ /* 0x000fe20000f2e170 */
[----:B------:R-:W-:Y:S02]  /*17c0*/  UISETP.NE.AND UP0, UPT, UR19, URZ, UPT ;  /* 0x000000ff1300728c */ /* 0x000fe4000bf05270 */
[----:B------:R-:W-:Y:S02]  /*17d0*/  USHF.L.U32 UR8, UR22, 0x5, URZ ;  /* 0x0000000516087899 */ /* 0x000fe400080006ff */
[----:B------:R-:W-:Y:S01]  /*17e0*/  USEL UR48, UR52, 0x2, UP0 ;  /* 0x0000000234307887 */ /* 0x000fe20008000000 */
[----:B------:R-:W4:Y:S01]  /*17f0*/  LDCU UR58, c[0x0][0x370] ;  /* 0x00006e00ff3a77ac */ /* 0x000f220008000800 */
[----:B--2---:R-:W-:Y:S01]  /*1800*/  UIADD3 UR5, UPT, UPT, UR7, 0x3f, URZ ;  /* 0x0000003f07057890 */ /* 0x004fe2000fffe0ff */
[----:B-1----:R-:W1:Y:S03]  /*1810*/  LDCU.64 UR50, c[0x0][0x348] ;  /* 0x00006900ff3277ac */ /* 0x002e660008000a00 */
[----:B------:R-:W-:-:S02]  /*1820*/  USHF.R.S32.HI UR4, URZ, 0x1f, UR5 ;  /* 0x0000001fff047899 */ /* 0x000fc40008011405 */
[----:B---3--:R-:W-:Y:S02]  /*1830*/  UIADD3 UR6, UPT, UPT, UR6, 0x3f, URZ ;  /* 0x0000003f06067890 */ /* 0x008fe4000fffe0ff */
[----:B------:R-:W-:Y:S02]  /*1840*/  ULEA.HI UR4, UR4, UR5, URZ, 0x6 ;  /* 0x0000000504047291 */ /* 0x000fe4000f8f30ff */
[----:B------:R-:W-:Y:S02]  /*1850*/  UIADD3 UR5, UPT, UPT, UR7, -0x1, URZ ;  /* 0xffffffff07057890 */ /* 0x000fe4000fffe0ff */
[----:B------:R-:W-:Y:S02]  /*1860*/  USHF.R.S32.HI UR60, URZ, 0x6, UR4 ;  /* 0x00000006ff3c7899 */ /* 0x000fe40008011404 */
[----:B------:R-:W-:Y:S02]  /*1870*/  UISETP.GE.U32.AND UP1, UPT, UR5, -0x7f, UPT ;  /* 0xffffff810500788c */ /* 0x000fe4000bf26070 */
[----:B------:R-:W-:-:S02]  /*1880*/  UISETP.LT.U32.AND UP0, UPT, UR60, 0x11, UPT ;  /* 0x000000113c00788c */ /* 0x000fc4000bf01070 */
[----:B------:R-:W-:Y:S02]  /*1890*/  USHF.R.S32.HI UR4, URZ, 0x1f, UR6 ;  /* 0x0000001fff047899 */ /* 0x000fe40008011406 */
[----:B------:R-:W-:Y:S02]  /*18a0*/  USEL UR59, UR60, 0x11, UP0 ;  /* 0x000000113c3b7887 */ /* 0x000fe40008000000 */
[----:B------:R-:W-:Y:S02]  /*18b0*/  ULEA.HI UR4, UR4, UR6, URZ, 0x6 ;  /* 0x0000000604047291 */ /* 0x000fe4000f8f30ff */
[----:B------:R-:W-:Y:S02]  /*18c0*/  UIADD3 UR45, UPT, UPT, UR59, -0x1, URZ ;  /* 0xffffffff3b2d7890 */ /* 0x000fe4000fffe0ff */
[----:B------:R-:W-:Y:S02]  /*18d0*/  @UP1 UIADD3 UR45, UPT, UPT, UR59, URZ, URZ ;  /* 0x000000ff3b2d1290 */ /* 0x000fe4000fffe0ff */
[----:B------:R-:W-:-:S02]  /*18e0*/  USHF.L.U32 UR64, UR22, 0x6, URZ ;  /* 0x0000000616407899 */ /* 0x000fc400080006ff */
[----:B------:R-:W-:Y:S01]  /*18f0*/  UIADD3 UR63, UPT, UPT, UR7, 0x7e, URZ ;  /* 0x0000007e073f7890 */ /* 0x000fe2000fffe0ff */
[----:B------:R-:W2:Y:S01]  /*1900*/  LDCU UR57, c[0x0][0x374] ;  /* 0x00006e80ff3977ac */ /* 0x000ea20008000800 */
[----:B------:R-:W-:Y:S02]  /*1910*/  ULOP3.LUT UR62, UR8, 0x20, URZ, 0xc0, !UPT ;  /* 0x00000020083e7892 */ /* 0x000fe4000f8ec0ff */
[----:B------:R-:W-:Y:S02]  /*1920*/  USHF.R.S32.HI UR56, URZ, 0x6, UR4 ;  /* 0x00000006ff387899 */ /* 0x000fe40008011404 */
[----:B------:R-:W-:Y:S02]  /*1930*/  UIADD3 UR61, UPT, UPT, UR60, -UR59, URZ ;  /* 0x8000003b3c3d7290 */ /* 0x000fe4000fffe0ff */
[----:B------:R-:W-:Y:S01]  /*1940*/  UIADD3 UR45, UPT, UPT, UR45, 0x1, URZ ;  /* 0x000000012d2d7890 */ /* 0x000fe2000fffe0ff */
[----:B------:R-:W-:Y:S01]  /*1950*/  UMOV UR29, 0x1 ;  /* 0x00000001001d7882 */ /* 0x000fe20000000000 */
[----:B-1--4-:R-:W-:-:S10]  /*1960*/  UMOV UR31, URZ ;  /* 0x000000ff001f7c82 */ /* 0x012fd40008000000 */
.L_x_40:
[----:B------:R-:W-:Y:S01]  /*1970*/  IMAD.U32 R4, RZ, RZ, UR56 ;  /* 0x00000038ff047e24 */ /* 0x000fe2000f8e00ff */
[----:B------:R-:W1:Y:S04]  /*1980*/  LDCU UR55, c[0x0][0x5dc] ;  /* 0x0000bb80ff3777ac */ /* 0x000e680008000800 */
[-C--:B------:R-:W-:Y:S01]  /*1990*/  IABS R0, R4.reuse ;  /* 0x0000000400007213 */ /* 0x080fe20000000000 */
[----:B------:R-:W3:Y:S01]  /*19a0*/  LDCU UR54, c[0x0][0x5e0] ;  /* 0x0000bc00ff3677ac */ /* 0x000ee20008000800 */
[----:B------:R-:W-:Y:S02]  /*19b0*/  IABS R4, R4 ;  /* 0x0000000400047213 */ /* 0x000fe40000000000 */
[----:B------:R-:W-:Y:S01]  /*19c0*/  R2UR UR6, R0 ;  /* 0x00000000000672ca */ /* 0x000fe200000e0000 */
[----:B------:R-:W-:Y:S01]  /*19d0*/  UMOV UR30, 0x400 ;  /* 0x00000400001e7882 */ /* 0x000fe20000000000 */
[----:B------:R-:W-:Y:S01]  /*19e0*/  UMOV UR19, URZ ;  /* 0x000000ff00137c82 */ /* 0x000fe20008000000 */
[----:B-1----:R-:W-:-:S10]  /*19f0*/  IMAD.U32 R3, RZ, RZ, UR55 ;  /* 0x00000037ff037e24 */ /* 0x002fd4000f8e00ff */
[----:B------:R-:W1:Y:S01]  /*1a00*/  I2F.RP R0, UR6 ;  /* 0x0000000600007d06 */ /* 0x000e620008209400 */
[----:B---3--:R-:W-:-:S07]  /*1a10*/  UISETP.NE.AND UP2, UPT, UR54, URZ, UPT ;  /* 0x000000ff3600728c */ /* 0x008fce000bf45270 */
[----:B-1----:R-:W1:Y:S02]  /*1a20*/  MUFU.RCP R0, R0 ;  /* 0x0000000000007308 */ /* 0x002e640000001000 */
[----:B-1----:R-:W-:-:S06]  /*1a30*/  VIADD R0, R0, 0xffffffe ;  /* 0x0ffffffe00007836 */ /* 0x002fcc0000000000 */
[----:B------:R-:W1:Y:S02]  /*1a40*/  F2I.FTZ.U32.TRUNC.NTZ R0, R0 ;  /* 0x0000000000007305 */ /* 0x000e64000021f000 */
[----:B-1----:R-:W-:Y:S02]  /*1a50*/  R2UR UR5, R0 ;  /* 0x00000000000572ca */ /* 0x002fe400000e0000 */
[----:B------:R-:W-:Y:S01]  /*1a60*/  IABS R0, R3 ;  /* 0x0000000300007213 */ /* 0x000fe20000000000 */
[----:B------:R-:W-:-:S03]  /*1a70*/  IMAD.U32 R3, RZ, RZ, UR18 ;  /* 0x00000012ff037e24 */ /* 0x000fc6000f8e00ff */
[----:B------:R-:W-:Y:S01]  /*1a80*/  R2UR UR9, R0 ;  /* 0x00000000000972ca */ /* 0x000fe200000e0000 */
[----:B------:R-:W-:Y:S01]  /*1a90*/  IMAD.MOV R0, RZ, RZ, -R4 ;  /* 0x000000ffff007224 */ /* 0x000fe200078e0a04 */
[----:B------:R-:W-:-:S04]  /*1aa0*/  IABS R3, R3 ;  /* 0x0000000300037213 */ /* 0x000fc80000000000 */
[----:B------:R-:W-:Y:S01]  /*1ab0*/  R2UR UR8, R3 ;  /* 0x00000000030872ca */ /* 0x000fe200000e0000 */
[----:B------:R-:W-:-:S04]  /*1ac0*/  UIADD3 UR4, UPT, UPT, URZ, -UR5, URZ ;  /* 0x80000005ff047290 */ /* 0x000fc8000fffe0ff */
[----:B------:R-:W-:Y:S02]  /*1ad0*/  UIMAD UR7, UR4, UR6, URZ ;  /* 0x00000006040772a4 */ /* 0x000fe4000f8e02ff */
[----:B------:R-:W1:Y:S01]  /*1ae0*/  I2F.RP R3, UR9 ;  /* 0x0000000900037d06 */ /* 0x000e620008209400 */
[----:B------:R-:W-:Y:S02]  /*1af0*/  UMOV UR4, URZ ;  /* 0x000000ff00047c82 */ /* 0x000fe40008000000 */
[----:B------:R-:W-:Y:S02]  /*1b00*/  UIMAD.WIDE.U32 UR4, UR5, UR7, UR4 ;  /* 0x00000007050472a5 */ /* 0x000fe4000f8e0004 */
[----:B------:R-:W-:-:S05]  /*1b10*/  R2UR UR7, R0 ;  /* 0x00000000000772ca */ /* 0x000fca00000e0000 */
[----:B------:R-:W-:Y:S02]  /*1b20*/  UMOV UR4, UR5 ;  /* 0x0000000500047c82 */ /* 0x000fe40008000000 */
[----:B------:R-:W-:Y:S01]  /*1b30*/  UIMAD.WIDE.U32 UR4, UR4, UR8, URZ ;  /* 0x00000008040472a5 */ /* 0x000fe2000f8e00ff */
[----:B-1----:R-:W1:Y:S06]  /*1b40*/  MUFU.RCP R0, R3 ;  /* 0x0000000300007308 */ /* 0x002e6c0000001000 */
[----:B------:R-:W-:Y:S02]  /*1b50*/  UMOV UR4, UR5 ;  /* 0x0000000500047c82 */ /* 0x000fe40008000000 */
[----:B------:R-:W-:-:S04]  /*1b60*/  UIMAD UR5, UR4, UR7, UR8 ;  /* 0x00000007040572a4 */ /* 0x000fc8000f8e0208 */
[----:B------:R-:W-:Y:S01]  /*1b70*/  UISETP.GT.U32.AND UP0, UPT, UR6, UR5, UPT ;  /* 0x000000050600728c */ /* 0x000fe2000bf04070 */
[----:B-1----:R-:W-:-:S10]  /*1b80*/  VIADD R0, R0, 0xffffffe ;  /* 0x0ffffffe00007836 */ /* 0x002fd40000000000 */
[----:B------:R-:W-:Y:S01]  /*1b90*/  @!UP0 UIADD3 UR5, UPT, UPT, UR5, -UR6, URZ ;  /* 0x8000000605058290 */ /* 0x000fe2000fffe0ff */
[----:B------:R-:W1:Y:S01]  /*1ba0*/  F2I.FTZ.U32.TRUNC.NTZ R0, R0 ;  /* 0x0000000000007305 */ /* 0x000e62000021f000 */
[----:B------:R-:W-:Y:S02]  /*1bb0*/  @!UP0 UIADD3 UR4, UPT, UPT, UR4, 0x1, URZ ;  /* 0x0000000104048890 */ /* 0x000fe4000fffe0ff */
[----:B------:R-:W-:Y:S02]  /*1bc0*/  UISETP.GE.U32.AND UP1, UPT, UR5, UR6, UPT ;  /* 0x000000060500728c */ /* 0x000fe4000bf26070 */
[----:B------:R-:W-:-:S04]  /*1bd0*/  ULOP3.LUT UR5, UR18, UR56, URZ, 0x3c, !UPT ;  /* 0x0000003812057292 */ /* 0x000fc8000f8e3cff */
[----:B------:R-:W-:-:S05]  /*1be0*/  UISETP.GE.AND UP0, UPT, UR5, URZ, UPT ;  /* 0x000000ff0500728c */ /* 0x000fca000bf06270 */
[----:B------:R-:W-:Y:S01]  /*1bf0*/  @UP1 UIADD3 UR4, UPT, UPT, UR4, 0x1, URZ ;  /* 0x0000000104041890 */ /* 0x000fe2000fffe0ff */
[----:B-1----:R-:W-:Y:S01]  /*1c00*/  R2UR UR5, R0 ;  /* 0x00000000000572ca */ /* 0x002fe200000e0000 */
[----:B------:R-:W-:Y:S01]  /*1c10*/  UISETP.NE.AND UP1, UPT, UR56, URZ, UPT ;  /* 0x000000ff3800728c */ /* 0x000fe2000bf25270 */
[----:B------:R-:W-:-:S04]  /*1c20*/  IMAD.U32 R0, RZ, RZ, UR54 ;  /* 0x00000036ff007e24 */ /* 0x000fc8000f8e00ff */
[----:B------:R-:W-:Y:S01]  /*1c30*/  UMOV UR8, UR4 ;  /* 0x0000000400087c82 */ /* 0x000fe20008000000 */
[----:B------:R-:W-:Y:S01]  /*1c40*/  IABS R0, R0 ;  /* 0x0000000000007213 */ /* 0x000fe20000000000 */
[----:B------:R-:W-:-:S03]  /*1c50*/  @!UP0 UIADD3 UR8, UPT, UPT, -UR8, URZ, URZ ;  /* 0x000000ff08088290 */ /* 0x000fc6000fffe1ff */
[----:B------:R-:W-:Y:S01]  /*1c60*/  R2UR UR10, R0 ;  /* 0x00000000000a72ca */ /* 0x000fe200000e0000 */
[----:B------:R-:W-:Y:S02]  /*1c70*/  @!UP1 ULOP3.LUT UR8, URZ, UR56, URZ, 0x33, !UPT ;  /* 0x00000038ff089292 */ /* 0x000fe4000f8e33ff */
[----:B------:R-:W-:-:S04]  /*1c80*/  UIADD3 UR4, UPT, UPT, URZ, -UR5, URZ ;  /* 0x80000005ff047290 */ /* 0x000fc8000fffe0ff */
[----:B------:R-:W-:Y:S01]  /*1c90*/  IMAD.U32 R3, RZ, RZ, UR8 ;  /* 0x00000008ff037e24 */ /* 0x000fe2000f8e00ff */
[----:B------:R-:W-:-:S03]  /*1ca0*/  UIMAD UR6, UR4, UR9, URZ ;  /* 0x00000009040672a4 */ /* 0x000fc6000f8e02ff */
[----:B------:R-:W-:Y:S01]  /*1cb0*/  UMOV UR4, URZ ;  /* 0x000000ff00047c82 */ /* 0x000fe20008000000 */
[----:B------:R-:W-:Y:S01]  /*1cc0*/  IABS R3, R3 ;  /* 0x0000000300037213 */ /* 0x000fe20000000000 */
[----:B------:R-:W-:Y:S01]  /*1cd0*/  UIMAD.WIDE.U32 UR4, UR5, UR6, UR4 ;  /* 0x00000006050472a5 */ /* 0x000fe2000f8e0004 */
[----:B------:R-:W1:Y:S02]  /*1ce0*/  I2F.RP R0, UR10 ;  /* 0x0000000a00007d06 */ /* 0x000e640008209400 */
[----:B------:R-:W-:Y:S01]  /*1cf0*/  R2UR UR7, R3 ;  /* 0x00000000030772ca */ /* 0x000fe200000e0000 */
[----:B------:R-:W-:Y:S02]  /*1d00*/  IMAD.U32 R3, RZ, RZ, UR29 ;  /* 0x0000001dff037e24 */ /* 0x000fe4000f8e00ff */
[----:B------:R-:W3:Y:S01]  /*1d10*/  S2UR UR6, SR_CgaCtaId ;  /* 0x00000000000679c3 */ /* 0x000ee20000008800 */
[----:B------:R-:W-:Y:S02]  /*1d20*/  UMOV UR4, UR5 ;  /* 0x0000000500047c82 */ /* 0x000fe40008000000 */
[----:B------:R-:W-:-:S07]  /*1d30*/  SHF.L.U32 R3, R3, 0x1f, RZ ;  /* 0x0000001f03037819 */ /* 0x000fce00000006ff */
[----:B------:R-:W-:Y:S01]  /*1d40*/  UIMAD.WIDE.U32 UR4, UR4, UR7, URZ ;  /* 0x00000007040472a5 */ /* 0x000fe2000f8e00ff */
[----:B-1----:R-:W1:Y:S06]  /*1d50*/  MUFU.RCP R0, R0 ;  /* 0x0000000000007308 */ /* 0x002e6c0000001000 */
[----:B------:R-:W-:Y:S02]  /*1d60*/  UMOV UR4, UR5 ;  /* 0x0000000500047c82 */ /* 0x000fe40008000000 */
[----:B------:R-:W-:-:S04]  /*1d70*/  UIADD3 UR5, UPT, UPT, -UR4, URZ, URZ ;  /* 0x000000ff04057290 */ /* 0x000fc8000fffe1ff */
[----:B------:R-:W-:Y:S02]  /*1d80*/  UIMAD UR5, UR9, UR5, UR7 ;  /* 0x00000005090572a4 */ /* 0x000fe4000f8e0207 */
[----:B---3--:R-:W-:Y:S02]  /*1d90*/  ULEA UR30, UR6, UR30, 0x18 ;  /* 0x0000001e061e7291 */ /* 0x008fe4000f8ec0ff */
[----:B------:R-:W-:Y:S01]  /*1da0*/  UISETP.GT.U32.AND UP0, UPT, UR9, UR5, UPT ;  /* 0x000000050900728c */ /* 0x000fe2000bf04070 */
[----:B-1----:R-:W-:Y:S01]  /*1db0*/  VIADD R0, R0, 0xffffffe ;  /* 0x0ffffffe00007836 */ /* 0x002fe20000000000 */
[----:B------:R-:W-:-:S05]  /*1dc0*/  ULEA UR6, UR31, UR30, 0x3 ;  /* 0x0000001e1f067291 */ /* 0x000fca000f8e18ff */
[----:B------:R-:W1:Y:S04]  /*1dd0*/  F2I.FTZ.U32.TRUNC.NTZ R0, R0 ;  /* 0x0000000000007305 */ /* 0x000e68000021f000 */
[----:B------:R-:W-:Y:S01]  /*1de0*/  @!UP0 UIADD3 UR5, UPT, UPT, UR5, -UR9, URZ ;  /* 0x8000000905058290 */ /* 0x000fe2000fffe0ff */
[----:B------:R3:W4:Y:S01]  /*1df0*/  SYNCS.PHASECHK.TRANS64.TRYWAIT P0, [UR6+0x88], R3 ;  /* 0x00008803ff0075a7 */ /* 0x0007220008001106 */
[----:B------:R-:W-:Y:S02]  /*1e00*/  @!UP0 UIADD3 UR4, UPT, UPT, UR4, 0x1, URZ ;  /* 0x0000000104048890 */ /* 0x000fe4000fffe0ff */
[----:B------:R-:W-:Y:S02]  /*1e10*/  UISETP.GE.U32.AND UP1, UPT, UR5, UR9, UPT ;  /* 0x000000090500728c */ /* 0x000fe4000bf26070 */
[----:B------:R-:W-:Y:S01]  /*1e20*/  ULOP3.LUT UR5, UR8, UR55, URZ, 0x3c, !UPT ;  /* 0x0000003708057292 */ /* 0x000fe2000f8e3cff */
[----:B------:R-:W-:-:S03]  /*1e30*/  UMOV UR6, URZ ;  /* 0x000000ff00067c82 */ /* 0x000fc60008000000 */
[----:B------:R-:W-:Y:S01]  /*1e40*/  UISETP.GE.AND UP0, UPT, UR5, URZ, UPT ;  /* 0x000000ff0500728c */ /* 0x000fe2000bf06270 */
[----:B-1----:R-:W-:-:S04]  /*1e50*/  R2UR UR7, R0 ;  /* 0x00000000000772ca */ /* 0x002fc800000e0000 */
[----:B------:R-:W-:Y:S02]  /*1e60*/  @UP1 UIADD3 UR4, UPT, UPT, UR4, 0x1, URZ ;  /* 0x0000000104041890 */ /* 0x000fe4000fffe0ff */
[----:B------:R-:W-:-:S05]  /*1e70*/  UISETP.NE.AND UP1, UPT, UR55, URZ, UPT ;  /* 0x000000ff3700728c */ /* 0x000fca000bf25270 */
[----:B------:R-:W-:Y:S02]  /*1e80*/  UMOV UR5, UR4 ;  /* 0x0000000400057c82 */ /* 0x000fe40008000000 */
[----:B------:R-:W-:Y:S02]  /*1e90*/  @!UP0 UIADD3 UR5, UPT, UPT, -UR5, URZ, URZ ;  /* 0x000000ff05058290 */ /* 0x000fe4000fffe1ff */
[----:B------:R-:W-:Y:S02]  /*1ea0*/  UIADD3 UR4, UPT, UPT, URZ, -UR7, URZ ;  /* 0x80000007ff047290 */ /* 0x000fe4000fffe0ff */
[----:B------:R-:W-:Y:S02]  /*1eb0*/  @!UP1 ULOP3.LUT UR5, URZ, UR55, URZ, 0x33, !UPT ;  /* 0x00000037ff059292 */ /* 0x000fe4000f8e33ff */
[----:B------:R-:W-:-:S04]  /*1ec0*/  UIMAD UR4, UR4, UR10, URZ ;  /* 0x0000000a040472a4 */ /* 0x000fc8000f8e02ff */
[----:B------:R-:W-:Y:S01]  /*1ed0*/  IMAD.U32 R0, RZ, RZ, UR5 ;  /* 0x00000005ff007e24 */ /* 0x000fe2000f8e00ff */
[----:B------:R-:W-:-:S04]  /*1ee0*/  UIMAD.WIDE.U32 UR6, UR7, UR4, UR6 ;  /* 0x00000004070672a5 */ /* 0x000fc8000f8e0006 */
[----:B------:R-:W-:-:S03]  /*1ef0*/  IABS R0, R0 ;  /* 0x0000000000007213 */ /* 0x000fc60000000000 */
[----:B------:R-:W-:Y:S01]  /*1f00*/  UMOV UR6, UR7 ;  /* 0x0000000700067c82 */ /* 0x000fe20008000000 */
[----:B------:R-:W-:-:S13]  /*1f10*/  R2UR UR9, R0 ;  /* 0x00000000000972ca */ /* 0x000fda00000e0000 */
[----:B------:R-:W-:-:S07]  /*1f20*/  UIMAD.WIDE.U32 UR6, UR6, UR9, URZ ;  /* 0x00000009060672a5 */ /* 0x000fce000f8e00ff */
[----:B------:R-:W-:Y:S01]  /*1f30*/  UMOV UR4, UR7 ;  /* 0x0000000700047c82 */ /* 0x000fe20008000000 */
[----:B------:R-:W-:Y:S02]  /*1f40*/  ULEA.HI UR7, UR20, UR20, URZ, 0x1 ;  /* 0x0000001414077291 */ /* 0x000fe4000f8f08ff */
[----:B------:R-:W-:Y:S02]  /*1f50*/  UIADD3 UR6, UPT, UPT, -UR4, URZ, URZ ;  /* 0x000000ff04067290 */ /* 0x000fe4000fffe1ff */
[----:B------:R-:W-:Y:S02]  /*1f60*/  USHF.L.U32 UR7, UR7, 0x6, URZ ;  /* 0x0000000607077899 */ /* 0x000fe400080006ff */
[----:B------:R-:W-:Y:S02]  /*1f70*/  UIMAD UR6, UR10, UR6, UR9 ;  /* 0x000000060a0672a4 */ /* 0x000fe4000f8e0209 */
[----:B------:R-:W-:Y:S02]  /*1f80*/  ULOP3.LUT UR42, UR7, 0xffffff80, URZ, 0xc0, !UPT ;  /* 0xffffff80072a7892 */ /* 0x000fe4000f8ec0ff */
[----:B------:R-:W-:-:S02]  /*1f90*/  UISETP.GT.U32.AND UP0, UPT, UR10, UR6, UPT ;  /* 0x000000060a00728c */ /* 0x000fc4000bf04070 */
[----:B------:R-:W-:-:S09]  /*1fa0*/  ULOP3.LUT UR42, UR42, 0x40, UR64, 0xf8, !UPT ;  /* 0x000000402a2a7892 */ /* 0x000fd2000f8ef840 */
[----:B------:R-:W-:Y:S02]  /*1fb0*/  @!UP0 UIADD3 UR6, UPT, UPT, UR6, -UR10, URZ ;  /* 0x8000000a06068290 */ /* 0x000fe4000fffe0ff */
[----:B------:R-:W-:Y:S02]  /*1fc0*/  @!UP0 UIADD3 UR4, UPT, UPT, UR4, 0x1, URZ ;  /* 0x0000000104048890 */ /* 0x000fe4000fffe0ff */
[----:B------:R-:W-:Y:S02]  /*1fd0*/  UISETP.GE.U32.AND UP1, UPT, UR6, UR10, UPT ;  /* 0x0000000a0600728c */ /* 0x000fe4000bf26070 */
[----:B------:R-:W-:Y:S02]  /*1fe0*/  ULOP3.LUT UR6, UR5, UR54, URZ, 0x3c, !UPT ;  /* 0x0000003605067292 */ /* 0x000fe4000f8e3cff */
[----:B------:R-:W-:Y:S02]  /*1ff0*/  UIADD3 UR10, UPT, UPT, -UR8, URZ, URZ ;  /* 0x000000ff080a7290 */ /* 0x000fe4000fffe1ff */
[----:B------:R-:W-:-:S02]  /*2000*/  UISETP.GE.AND UP0, UPT, UR6, URZ, UPT ;  /* 0x000000ff0600728c */ /* 0x000fc4000bf06270 */
[----:B------:R-:W-:Y:S02]  /*2010*/  UIMAD UR10, UR56, UR10, UR18 ;  /* 0x0000000a380a72a4 */ /* 0x000fe4000f8e0212 */
[----:B------:R-:W-:Y:S02]  /*2020*/  UIADD3 UR6, UPT, UPT, -UR5, URZ, URZ ;  /* 0x000000ff05067290 */ /* 0x000fe4000fffe1ff */
[----:B------:R-:W-:Y:S02]  /*2030*/  @UP1 UIADD3 UR4, UPT, UPT, UR4, 0x1, URZ ;  /* 0x0000000104041890 */ /* 0x000fe4000fffe0ff */
[----:B------:R-:W-:Y:S02]  /*2040*/  ULEA UR10, UR10, UR62, 0x6 ;  /* 0x0000003e0a0a7291 */ /* 0x000fe4000f8e30ff */
[----:B------:R-:W-:-:S03]  /*2050*/  UIMAD UR55, UR55, UR6, UR8 ;  /* 0x00000006373772a4 */ /* 0x000fc6000f8e0208 */
[----:B------:R-:W-:Y:S02]  /*2060*/  UMOV UR49, UR4 ;  /* 0x0000000400317c82 */ /* 0x000fe40008000000 */
[----:B------:R-:W-:Y:S02]  /*2070*/  @!UP0 UIADD3 UR49, UPT, UPT, -UR49, URZ, URZ ;  /* 0x000000ff31318290 */ /* 0x000fe4000fffe1ff */
[----:B------:R-:W-:Y:S02]  /*2080*/  UISETP.GE.U32.AND UP0, UPT, UR63, 0x7f, UPT ;  /* 0x0000007f3f00788c */ /* 0x000fe4000bf06070 */
[----:B------:R-:W-:-:S04]  /*2090*/  @!UP2 ULOP3.LUT UR49, URZ, UR54, URZ, 0x33, !UPT ;  /* 0x00000036ff31a292 */ /* 0x000fc8000f8e33ff */
[----:B------:R-:W-:-:S04]  /*20a0*/  UIADD3 UR4, UPT, UPT, -UR49, URZ, URZ ;  /* 0x000000ff31047290 */ /* 0x000fc8000fffe1ff */
[----:B------:R-:W-:Y:S01]  /*20b0*/  UIMAD UR54, UR54, UR4, UR5 ;  /* 0x00000004363672a4 */ /* 0x000fe2000f8e0205 */
[----:B---34-:R-:W-:Y:S11]  /*20c0*/  BRA.U !UP0, `(.L_x_23) ;  /* 0x00000005086c7547 */ /* 0x018ff6000b800000 */
[----:B------:R-:W1:Y:S01]  /*20d0*/  LDCU UR11, c[0x0][0x5c8] ;  /* 0x0000b900ff0b77ac */ /* 0x000e620008000800 */
[----:B------:R-:W1:Y:S01]  /*20e0*/  LDCU UR37, c[0x0][0x600] ;  /* 0x0000c000ff2577ac */ /* 0x000e620008000800 */
[----:B------:R-:W3:Y:S01]  /*20f0*/  LDCU.64 UR12, c[0x0][0x5c0] ;  /* 0x0000b800ff0c77ac */ /* 0x000ee20008000a00 */
[----:B------:R-:W3:Y:S01]  /*2100*/  LDCU.64 UR8, c[0x0][0x5f8] ;  /* 0x0000bf00ff0877ac */ /* 0x000ee20008000a00 */
[----:B------:R-:W4:Y:S01]  /*2110*/  LDCU UR24, c[0x0][0x5a8] ;  /* 0x0000b500ff1877ac */ /* 0x000f220008000800 */
[----:B------:R-:W1:Y:S01]  /*2120*/  LDCU UR23, c[0x0][0x59c] ;  /* 0x0000b380ff1777ac */ /* 0x000e620008000800 */
[----:B------:R-:W1:Y:S01]  /*2130*/  LDCU UR22, c[0x0][0x590] ;  /* 0x0000b200ff1677ac */ /* 0x000e620008000800 */
[----:B------:R-:W1:Y:S01]  /*2140*/  LDCU UR28, c[0x0][0x594] ;  /* 0x0000b280ff1c77ac */ /* 0x000e620008000800 */
[----:B------:R-:W2:Y:S01]  /*2150*/  LDCU UR27, c[0x0][0x598] ;  /* 0x0000b300ff1b77ac */ /* 0x000ea20008000800 */
[----:B------:R-:W2:Y:S01]  /*2160*/  LDCU UR26, c[0x0][0x5ac] ;  /* 0x0000b580ff1a77ac */ /* 0x000ea20008000800 */
[----:B------:R-:W2:Y:S01]  /*2170*/  LDCU UR25, c[0x0][0x5b0] ;  /* 0x0000b600ff1977ac */ /* 0x000ea20008000800 */
[----:B------:R-:W2:Y:S01]  /*2180*/  LDCU UR5, c[0x0][0x5cc] ;  /* 0x0000b980ff0577ac */ /* 0x000ea20008000800 */
[----:B------:R-:W2:Y:S01]  /*2190*/  LDCU UR4, c[0x0][0x5ec] ;  /* 0x0000bd80ff0477ac */ /* 0x000ea20008000800 */
[----:B------:R-:W2:Y:S01]  /*21a0*/  LDCU.64 UR20, c[0x0][0x5a0] ;  /* 0x0000b400ff1477ac */ /* 0x000ea20008000a00 */
[----:B------:R-:W2:Y:S01]  /*21b0*/  LDCU.64 UR16, c[0x0][0x5d0] ;  /* 0x0000ba00ff1077ac */ /* 0x000ea20008000a00 */
[----:B------:R-:W2:Y:S01]  /*21c0*/  LDCU.64 UR6, c[0x0][0x5f0] ;  /* 0x0000be00ff0677ac */ /* 0x000ea20008000a00 */
[----:B---3--:R-:W-:-:S02]  /*21d0*/  UIMAD UR44, UR55, UR12, UR8 ;  /* 0x0000000c372c72a4 */ /* 0x008fc4000f8e0208 */
[----:B------:R-:W-:Y:S02]  /*21e0*/  UIMAD UR38, UR54, UR13, UR9 ;  /* 0x0000000d362672a4 */ /* 0x000fe4000f8e0209 */
[----:B-1----:R-:W-:Y:S01]  /*21f0*/  UIMAD UR37, UR49, UR11, UR37 ;  /* 0x0000000b312572a4 */ /* 0x002fe2000f8e0225 */
[----:B------:R-:W-:Y:S01]  /*2200*/  UMOV UR18, URZ ;  /* 0x000000ff00127c82 */ /* 0x000fe20008000000 */
[----:B----4-:R-:W-:-:S10]  /*2210*/  UMOV UR14, UR31 ;  /* 0x0000001f000e7c82 */ /* 0x010fd40008000000 */
.L_x_29:
[----:B---3--:R-:W-:Y:S01]  /*2220*/  @!P3 MOV R3, 0x6000 ;  /* 0x000060000003b802 */ /* 0x008fe20000000f00 */
[----:B------:R-:W-:Y:S01]  /*2230*/  ULEA UR11, UR14, UR30, 0x3 ;  /* 0x0000001e0e0b7291 */ /* 0x000fe2000f8e18ff */
[----:B----4-:R-:W-:Y:S11]  /*2240*/  @P0 BRA `(.L_x_24) ;  /* 0x0000000000100947 */ /* 0x010ff60003800000 */
[----:B------:R-:W-:Y:S04]  /*2250*/  MOV R4, UR29 ;  /* 0x0000001d00047c02 */ /* 0x000fe80008000f00 */
[----:B------:R-:W-:Y:S04]  /*2260*/  SHF.L.U32 R4, R4, 0x1f, RZ ;  /* 0x0000001f04047819 */ /* 0x000fe800000006ff */
[----:B------:R-:W1:Y:S02]  /*2270*/  SYNCS.PHASECHK.TRANS64.TRYWAIT P0, [UR11+0x88], R4 ;  /* 0x00008804ff0075a7 */ /* 0x000e64000800110b */
[----:B-1----:R-:W-:Y:S05]  /*2280*/  @!P0 BRA `(.L_x_25) ;  /* 0x0000007400908947 */ /* 0x002fea0003800000 */
.L_x_24:
[----:B------:R3:W-:Y:S01]  /*2290*/  @!P3 SYNCS.ARRIVE.TRANS64 RZ, [UR11], R3 ;  /* 0x00000003ffffb9a7 */ /* 0x0007e2000800000b */
[----:B------:R-:W-:Y:S04]  /*22a0*/  ULOP3.LUT UR8, UR48, 0x2, URZ, 0xfc, !UPT ;  /* 0x0000000230087892 */ /* 0x000fe8000f8efcff */
[----:B------:R-:W-:Y:S09]  /*22b0*/  UISETP.NE.AND UP0, UPT, UR8, 0x2, UPT ;  /* 0x000000020800788c */ /* 0x000ff2000bf05270 */
[----:B------:R-:W-:Y:S05]  /*22c0*/  BRA.U UP0, `(.L_x_26) ;  /* 0x0000000100047547 */ /* 0x000fea000b800000 */
[----:B--2---:R-:W-:Y:S05]  /*22d0*/  BPT.TRAP 0x1 ;  /* 0x000000040000795c */ /* 0x004fea0000300000 */
.L_x_26:
[----:B------:R-:W-:Y:S04]  /*22e0*/  BSSY.RECONVERGENT B0, `(.L_x_27) ;  /* 0x0000003000007945 */ /* 0x000fe80003800200 */
[----:B------:R-:W-:Y:S05]  /*22f0*/  @P2 BRA `(.L_x_28) ;  /* 0x0000000000042947 */ /* 0x000fea0003800000 */
[----:B--2---:R-:W-:Y:S05]  /*2300*/  BPT.TRAP 0x1 ;  /* 0x000000040000795c */ /* 0x004fea0000300000 */
.L_x_28:
[----:B--2---:R-:W-:Y:S05]  /*2310*/  BSYNC.RECONVERGENT B0 ;  /* 0x0000000000007941 */ /* 0x004fea0003800200 */
.L_x_27:
[----:B------:R-:W-:Y:S02]  /*2320*/  UIADD3 UR8, UPT, UPT, UR14, 0x1, URZ ;  /* 0x000000010e087890 */ /* 0x000fe4000fffe0ff */
[----:B------:R-:W-:Y:S02]  /*2330*/  USHF.L.U32 UR43, UR18, 0x6, URZ ;  /* 0x00000006122b7899 */ /* 0x000fe400080006ff */
[----:B------:R-:W-:Y:S02]  /*2340*/  UISETP.NE.AND UP0, UPT, UR8, 0x11, UPT ;  /* 0x000000110800788c */ /* 0x000fe4000bf05270 */
[----:B------:R-:W-:Y:S02]  /*2350*/  ULEA UR19, UR14, UR30, 0xd ;  /* 0x0000001e0e137291 */ /* 0x000fe4000f8e68ff */
[----:B------:R-:W-:Y:S02]  /*2360*/  USEL UR9, URZ, 0x1, UP0 ;  /* 0x00000001ff097887 */ /* 0x000fe40008000000 */
[----:B------:R-:W-:Y:S02]  /*2370*/  USEL UR31, UR8, URZ, UP0 ;  /* 0x000000ff081f7287 */ /* 0x000fe40008000000 */
[----:B------:R-:W-:Y:S02]  /*2380*/  ULOP3.LUT UR29, UR29, UR9, URZ, 0x3c, !UPT ;  /* 0x000000091d1d7292 */ /* 0x000fe4000f8e3cff */
[----:B------:R-:W-:Y:S02]  /*2390*/  ULEA UR8, UR31, UR30, 0x3 ;  /* 0x0000001e1f087291 */ /* 0x000fe4000f8e18ff */
[----:B------:R-:W-:Y:S02]  /*23a0*/  UISETP.NE.AND UP0, UPT, UR22, 0x1, UPT ;  /* 0x000000011600788c */ /* 0x000fe4000bf05270 */
[----:B------:R-:W-:Y:S01]  /*23b0*/  ULOP3.LUT UR41, UR11, 0xfefffff8, URZ, 0xc0, !UPT ;  /* 0xfefffff80b297892 */ /* 0x000fe2000f8ec0ff */
[----:B-1----:R-:W-:Y:S01]  /*23c0*/  MOV R0, UR29 ;  /* 0x0000001d00007c02 */ /* 0x002fe20008000f00 */
[----:B------:R-:W-:Y:S02]  /*23d0*/  UISETP.NE.AND UP2, UPT, UR24, 0x1, UPT ;  /* 0x000000011800788c */ /* 0x000fe4000bf45270 */
[----:B------:R-:W-:Y:S01]  /*23e0*/  UIADD3 UR34, UP1, UPT, UR50, 0x80, URZ ;  /* 0x0000008032227890 */ /* 0x000fe2000ff3e0ff */
[----:B------:R-:W-:Y:S01]  /*23f0*/  SHF.L.U32 R0, R0, 0x1f, RZ ;  /* 0x0000001f00007819 */ /* 0x000fe200000006ff */
[----:B------:R-:W-:Y:S02]  /*2400*/  UIADD3 UR40, UPT, UPT, UR19, 0x3300, URZ ;  /* 0x0000330013287890 */ /* 0x000fe4000fffe0ff */
[----:B------:R-:W-:Y:S01]  /*2410*/  UIADD3.X UR35, UPT, UPT, URZ, UR51, URZ, UP1, !UPT ;  /* 0x00000033ff237290 */ /* 0x000fe20008ffe4ff */
[----:B------:R1:W4:Y:S01]  /*2420*/  SYNCS.PHASECHK.TRANS64.TRYWAIT P0, [UR8+0x88], R0 ;  /* 0x00008800ff0075a7 */ /* 0x0003220008001108 */
[----:B------:R-:W-:Y:S02]  /*2430*/  UIMAD.WIDE.U32 UR8, UR43, UR28, URZ ;  /* 0x0000001c2b0872a5 */ /* 0x000fe4000f8e00ff */
[----:B------:R-:W-:Y:S02]  /*2440*/  ULEA UR8, UR38, UR44, 0x5 ;  /* 0x0000002c26087291 */ /* 0x000fe4000f8e28ff */
[----:B------:R-:W-:Y:S02]  /*2450*/  USHF.R.U32.HI UR9, URZ, UR27, UR9 ;  /* 0x0000001bff097299 */ /* 0x000fe40008011609 */
[----:B------:R-:W-:Y:S02]  /*2460*/  ULEA UR36, UR37, UR8, 0xa ;  /* 0x0000000825247291 */ /* 0x000fe4000f8e50ff */
[----:B------:R-:W-:Y:S02]  /*2470*/  USEL UR9, UR43, UR9, !UP0 ;  /* 0x000000092b097287 */ /* 0x000fe4000c000000 */
[----:B------:R-:W-:Y:S02]  /*2480*/  UISETP.NE.AND UP0, UPT, UR23, 0x1, UPT ;  /* 0x000000011700788c */ /* 0x000fe4000bf05270 */
[----:B------:R-:W-:Y:S02]  /*2490*/  UIMAD.WIDE.U32 UR12, UR9, UR20, URZ ;  /* 0x00000014090c72a5 */ /* 0x000fe4000f8e00ff */
[----:B------:R-:W-:Y:S02]  /*24a0*/  ULEA UR12, UR14, UR30, 0xc ;  /* 0x0000001e0e0c7291 */ /* 0x000fe4000f8e60ff */
[----:B------:R-:W-:Y:S02]  /*24b0*/  USHF.R.U32.HI UR13, URZ, UR21, UR13 ;  /* 0x00000015ff0d7299 */ /* 0x000fe4000801160d */
[----:B------:R-:W-:Y:S02]  /*24c0*/  UIADD3 UR8, UPT, UPT, UR12, 0x25300, URZ ;  /* 0x000253000c087890 */ /* 0x000fe4000fffe0ff */
[----:B------:R-:W-:Y:S02]  /*24d0*/  USEL UR13, UR9, UR13, !UP0 ;  /* 0x0000000d090d7287 */ /* 0x000fe4000c000000 */
[----:B------:R-:W-:Y:S02]  /*24e0*/  UIADD3 UR12, UPT, UPT, -UR9, URZ, URZ ;  /* 0x000000ff090c7290 */ /* 0x000fe4000fffe1ff */
[----:B------:R-:W-:Y:S02]  /*24f0*/  UIMAD.WIDE.U32 UR14, UR13, UR26, URZ ;  /* 0x0000001a0d0e72a5 */ /* 0x000fe4000f8e00ff */
[----:B------:R-:W-:Y:S02]  /*2500*/  UIMAD UR12, UR22, UR12, UR43 ;  /* 0x0000000c160c72a4 */ /* 0x000fe4000f8e022b */
[----:B------:R-:W-:Y:S02]  /*2510*/  UIADD3 UR32, UP0, UPT, UR50, 0x180, URZ ;  /* 0x0000018032207890 */ /* 0x000fe4000ff1e0ff */
[----:B------:R-:W-:Y:S02]  /*2520*/  UIADD3 UR18, UPT, UPT, UR18, 0x1, URZ ;  /* 0x0000000112127890 */ /* 0x000fe4000fffe0ff */
[----:B------:R-:W-:Y:S02]  /*2530*/  UIADD3.X UR33, UPT, UPT, URZ, UR51, URZ, UP0, !UPT ;  /* 0x00000033ff217290 */ /* 0x000fe400087fe4ff */
[----:B------:R-:W-:Y:S01]  /*2540*/  UISETP.NE.AND UP0, UPT, UR18, UR45, UPT ;  /* 0x0000002d1200728c */ /* 0x000fe2000bf05270 */
[----:B------:R-:W-:Y:S01]  /*2550*/  UMOV UR46, 0x0 ;  /* 0x00000000002e7882 */ /* 0x000fe20000000000 */
[----:B------:R-:W-:Y:S01]  /*2560*/  UMOV UR47, 0x10000000 ;  /* 0x10000000002f7882 */ /* 0x000fe20000000000 */
[----:B------:R-:W-:Y:S01]  /*2570*/  UMOV UR14, UR15 ;  /* 0x0000000f000e7c82 */ /* 0x000fe20008000000 */
[----:B------:R-:W-:Y:S01]  /*2580*/  UTMALDG.2D.2CTA [UR40], [UR34], desc[UR46] ;  /* 0x00002e28220075b4 */ /* 0x000fe20008209000 */
[----:B------:R-:W-:Y:S01]  /*2590*/  USHF.R.U32.HI UR11, URZ, UR25, UR14 ;  /* 0x00000019ff0b7299 */ /* 0x000fe2000801160e */
[----:B------:R-:W-:Y:S03]  /*25a0*/  UMOV UR19, UR45 ;  /* 0x0000002d00137c82 */ /* 0x000fe60008000000 */
[----:B------:R-:W-:Y:S02]  /*25b0*/  USEL UR14, UR13, UR11, !UP2 ;  /* 0x0000000b0d0e7287 */ /* 0x000fe4000d000000 */
[----:B------:R-:W-:Y:S02]  /*25c0*/  UIADD3 UR11, UPT, UPT, -UR13, URZ, URZ ;  /* 0x000000ff0d0b7290 */ /* 0x000fe4000fffe1ff */
[----:B------:R-:W-:Y:S02]  /*25d0*/  UIADD3 UR15, UPT, UPT, -UR14, URZ, URZ ;  /* 0x000000ff0e0f7290 */ /* 0x000fe4000fffe1ff */
[----:B------:R-:W-:Y:S02]  /*25e0*/  UIMAD UR9, UR23, UR11, UR9 ;  /* 0x0000000b170972a4 */ /* 0x000fe4000f8e0209 */
[----:B------:R-:W-:Y:S02]  /*25f0*/  UIMAD UR13, UR24, UR15, UR13 ;  /* 0x0000000f180d72a4 */ /* 0x000fe4000f8e020d */
[----:B------:R-:W-:Y:S02]  /*2600*/  UIMAD UR11, UR12, UR5, UR4 ;  /* 0x000000050c0b72a4 */ /* 0x000fe4000f8e0204 */
[----:B------:R-:W-:Y:S02]  /*2610*/  UIMAD UR12, UR9, UR16, UR6 ;  /* 0x00000010090c72a4 */ /* 0x000fe4000f8e0206 */
[----:B------:R-:W-:Y:S02]  /*2620*/  UIMAD UR13, UR13, UR17, UR7 ;  /* 0x000000110d0d72a4 */ /* 0x000fe4000f8e0207 */
[----:B------:R-:W-:Y:S01]  /*2630*/  UPRMT UR15, UR36, 0x5410, URZ ;  /* 0x00005410240f7896 */ /* 0x000fe200080000ff */
[----:B------:R-:W-:Y:S08]  /*2640*/  UMOV UR9, UR41 ;  /* 0x0000002900097c82 */ /* 0x000ff00008000000 */
[----:B------:R2:W-:Y:S02]  /*2650*/  UTMALDG.5D.IM2COL.2CTA [UR8], [UR32], UR15, desc[UR46] ;  /* 0x00002e08200073b4 */ /* 0x0005e4000826100f */
[----:B--2---:R-:W-:Y:S01]  /*2660*/  UMOV UR14, UR31 ;  /* 0x0000001f000e7c82 */ /* 0x004fe20008000000 */
[----:B-1----:R-:W-:Y:S05]  /*2670*/  BRA.U UP0, `(.L_x_29) ;  /* 0xfffffff900e87547 */ /* 0x002fea000b83ffff */
.L_x_23:
[----:B------:R-:W-:Y:S01]  /*2680*/  ULEA UR4, UR31, UR30, 0x3 ;  /* 0x0000001e1f047291 */ /* 0x000fe2000f8e18ff */
[----:B------:R-:W-:Y:S01]  /*2690*/  MOV R0, UR29 ;  /* 0x0000001d00007c02 */ /* 0x000fe20008000f00 */
[----:B------:R-:W-:Y:S01]  /*26a0*/  @!P1 SYNCS.ARRIVE.TRANS64.A1T0 RZ, [UR30+0x148], RZ ;  /* 0x000148ffffff99a7 */ /* 0x000fe2000810001e */
[----:B------:R-:W-:Y:S02]  /*26b0*/  UISETP.GT.AND UP0, UPT, UR60, UR59, UPT ;  /* 0x0000003b3c00728c */ /* 0x000fe4000bf04270 */
[----:B------:R-:W-:-:S04]  /*26c0*/  SHF.L.U32 R0, R0, 0x1f, RZ ;  /* 0x0000001f00007819 */ /* 0x000fc800000006ff */
[----:B----4-:R1:W4:Y:S03]  /*26d0*/  SYNCS.PHASECHK.TRANS64.TRYWAIT P0, [UR4+0x88], R0 ;  /* 0x00008800ff0075a7 */ /* 0x0103260008001104 */
[----:B------:R-:W-:Y:S05]  /*26e0*/  BRA.U !UP0, `(.L_x_30) ;  /* 0x0000000508687547 */ /* 0x000fea000b800000 */
[----:B------:R-:W2:Y:S01]  /*26f0*/  LDCU.64 UR8, c[0x0][0x5c0] ;  /* 0x0000b800ff0877ac */ /* 0x000ea20008000a00 */
[----:B------:R-:W2:Y:S01]  /*2700*/  LDCU.64 UR36, c[0x0][0x5f8] ;  /* 0x0000bf00ff2477ac */ /* 0x000ea20008000a00 */
[----:B------:R-:W3:Y:S01]  /*2710*/  LDCU UR12, c[0x0][0x5c8] ;  /* 0x0000b900ff0c77ac */ /* 0x000ee20008000800 */
[----:B------:R-:W3:Y:S01]  /*2720*/  LDCU UR11, c[0x0][0x600] ;  /* 0x0000c000ff0b77ac */ /* 0x000ee20008000800 */
[----:B------:R-:W1:Y:S01]  /*2730*/  LDCU UR23, c[0x0][0x5a8] ;  /* 0x0000b500ff1777ac */ /* 0x000e620008000800 */
[----:B------:R-:W1:Y:S01]  /*2740*/  LDCU UR22, c[0x0][0x59c] ;  /* 0x0000b380ff1677ac */ /* 0x000e620008000800 */
[----:B--2---:R-:W-:Y:S01]  /*2750*/  UIMAD UR38, UR55, UR8, UR36 ;  /* 0x00000008372672a4 */ /* 0x004fe2000f8e0224 */
[----:B------:R-:W2:Y:S01]  /*2760*/  LDCU UR18, c[0x0][0x590] ;  /* 0x0000b200ff1277ac */ /* 0x000ea20008000800 */
[----:B---3--:R-:W-:Y:S01]  /*2770*/  UIMAD UR36, UR49, UR12, UR11 ;  /* 0x0000000c312472a4 */ /* 0x008fe2000f8e020b */
[----:B------:R-:W3:Y:S01]  /*2780*/  LDCU UR27, c[0x0][0x594] ;  /* 0x0000b280ff1b77ac */ /* 0x000ee20008000800 */
[----:B------:R-:W1:Y:S01]  /*2790*/  LDCU UR26, c[0x0][0x598] ;  /* 0x0000b300ff1a77ac */ /* 0x000e620008000800 */
[----:B------:R-:W1:Y:S01]  /*27a0*/  LDCU UR25, c[0x0][0x5ac] ;  /* 0x0000b580ff1977ac */ /* 0x000e620008000800 */
[----:B------:R-:W1:Y:S01]  /*27b0*/  LDCU UR24, c[0x0][0x5b0] ;  /* 0x0000b600ff1877ac */ /* 0x000e620008000800 */
[----:B------:R-:W1:Y:S01]  /*27c0*/  LDCU UR5, c[0x0][0x5cc] ;  /* 0x0000b980ff0577ac */ /* 0x000e620008000800 */
[----:B------:R-:W1:Y:S01]  /*27d0*/  LDCU UR4, c[0x0][0x5ec] ;  /* 0x0000bd80ff0477ac */ /* 0x000e620008000800 */
[----:B------:R-:W1:Y:S01]  /*27e0*/  LDCU.64 UR20, c[0x0][0x5a0] ;  /* 0x0000b400ff1477ac */ /* 0x000e620008000a00 */
[----:B------:R-:W1:Y:S01]  /*27f0*/  LDCU.64 UR16, c[0x0][0x5d0] ;  /* 0x0000ba00ff1077ac */ /* 0x000e620008000a00 */
[----:B------:R-:W1:Y:S01]  /*2800*/  LDCU.64 UR6, c[0x0][0x5f0] ;  /* 0x0000be00ff0677ac */ /* 0x000e620008000a00 */
[----:B------:R-:W-:-:S02]  /*2810*/  UIMAD UR37, UR54, UR9, UR37 ;  /* 0x00000009362572a4 */ /* 0x000fc4000f8e0225 */
[----:B------:R-:W-:Y:S01]  /*2820*/  UIADD3 UR44, UPT, UPT, UR61, UR19, URZ ;  /* 0x000000133d2c7290 */ /* 0x000fe2000fffe0ff */
[----:B------:R-:W-:-:S11]  /*2830*/  UMOV UR11, UR31 ;  /* 0x0000001f000b7c82 */ /* 0x000fd60008000000 */
.L_x_36:
[----:B----4-:R-:W-:Y:S01]  /*2840*/  @!P3 MOV R3, 0x6000 ;  /* 0x000060000003b802 */ /* 0x010fe20000000f00 */
[----:B------:R-:W-:Y:S01]  /*2850*/  ULEA UR28, UR11, UR30, 0x3 ;  /* 0x0000001e0b1c7291 */ /* 0x000fe2000f8e18ff */
[----:B--2-4-:R-:W-:Y:S11]  /*2860*/  @P0 BRA `(.L_x_31) ;  /* 0x0000000000100947 */ /* 0x014ff60003800000 */
[----:B------:R-:W-:Y:S04]  /*2870*/  MOV R4, UR29 ;  /* 0x0000001d00047c02 */ /* 0x000fe80008000f00 */
[----:B------:R-:W-:Y:S04]  /*2880*/  SHF.L.U32 R4, R4, 0x1f, RZ ;  /* 0x0000001f04047819 */ /* 0x000fe800000006ff */
[----:B------:R-:W4:Y:S02]  /*2890*/  SYNCS.PHASECHK.TRANS64.TRYWAIT P0, [UR28+0x88], R4 ;  /* 0x00008804ff0075a7 */ /* 0x000f24000800111c */
[----:B----4-:R-:W-:Y:S05]  /*28a0*/  @!P0 BRA `(.L_x_32) ;  /* 0x0000007000208947 */ /* 0x010fea0003800000 */
.L_x_31:
[----:B------:R4:W-:Y:S01]  /*28b0*/  @!P3 SYNCS.ARRIVE.TRANS64 RZ, [UR28], R3 ;  /* 0x00000003ffffb9a7 */ /* 0x0009e2000800001c */
[----:B------:R-:W-:Y:S04]  /*28c0*/  ULOP3.LUT UR8, UR48, 0x2, URZ, 0xfc, !UPT ;  /* 0x0000000230087892 */ /* 0x000fe8000f8efcff */
[----:B------:R-:W-:Y:S09]  /*28d0*/  UISETP.NE.AND UP0, UPT, UR8, 0x2, UPT ;  /* 0x000000020800788c */ /* 0x000ff2000bf05270 */
[----:B------:R-:W-:Y:S05]  /*28e0*/  BRA.U UP0, `(.L_x_33) ;  /* 0x0000000100047547 */ /* 0x000fea000b800000 */
[----:B-123--:R-:W-:Y:S05]  /*28f0*/  BPT.TRAP 0x1 ;  /* 0x000000040000795c */ /* 0x00efea0000300000 */
.L_x_33:
[----:B------:R-:W-:Y:S04]  /*2900*/  BSSY.RECONVERGENT B0, `(.L_x_34) ;  /* 0x0000003000007945 */ /* 0x000fe80003800200 */
[----:B------:R-:W-:Y:S05]  /*2910*/  @P2 BRA `(.L_x_35) ;  /* 0x0000000000042947 */ /* 0x000fea0003800000 */
[----:B-123--:R-:W-:Y:S05]  /*2920*/  BPT.TRAP 0x1 ;  /* 0x000000040000795c */ /* 0x00efea0000300000 */
.L_x_35:
[----:B-123--:R-:W-:Y:S05]  /*2930*/  BSYNC.RECONVERGENT B0 ;  /* 0x0000000000007941 */ /* 0x00efea0003800200 */
.L_x_34:
[----:B------:R-:W-:Y:S02]  /*2940*/  UIADD3 UR8, UPT, UPT, UR11, 0x1, URZ ;  /* 0x000000010b087890 */ /* 0x000fe4000fffe0ff */
[----:B------:R-:W-:Y:S02]  /*2950*/  USHF.L.U32 UR43, UR19, 0x6, URZ ;  /* 0x00000006132b7899 */ /* 0x000fe400080006ff */
[----:B------:R-:W-:Y:S02]  /*2960*/  UISETP.NE.AND UP0, UPT, UR8, 0x11, UPT ;  /* 0x000000110800788c */ /* 0x000fe4000bf05270 */
[----:B------:R-:W-:Y:S02]  /*2970*/  UISETP.NE.AND UP2, UPT, UR23, 0x1, UPT ;  /* 0x000000011700788c */ /* 0x000fe4000bf45270 */
[----:B------:R-:W-:Y:S02]  /*2980*/  USEL UR9, URZ, 0x1, UP0 ;  /* 0x00000001ff097887 */ /* 0x000fe40008000000 */
[----:B------:R-:W-:Y:S02]  /*2990*/  USEL UR31, UR8, URZ, UP0 ;  /* 0x000000ff081f7287 */ /* 0x000fe40008000000 */
[----:B------:R-:W-:Y:S02]  /*29a0*/  ULOP3.LUT UR29, UR29, UR9, URZ, 0x3c, !UPT ;  /* 0x000000091d1d7292 */ /* 0x000fe4000f8e3cff */
[----:B------:R-:W-:Y:S02]  /*29b0*/  ULEA UR8, UR31, UR30, 0x3 ;  /* 0x0000001e1f087291 */ /* 0x000fe4000f8e18ff */
[----:B------:R-:W-:Y:S02]  /*29c0*/  UISETP.NE.AND UP0, UPT, UR18, 0x1, UPT ;  /* 0x000000011200788c */ /* 0x000fe4000bf05270 */
[----:B------:R-:W-:Y:S01]  /*29d0*/  UIADD3 UR34, UP1, UPT, UR50, 0x80, URZ ;  /* 0x0000008032227890 */ /* 0x000fe2000ff3e0ff */
[----:B------:R-:W-:Y:S01]  /*29e0*/  MOV R0, UR29 ;  /* 0x0000001d00007c02 */ /* 0x000fe20008000f00 */
[----:B------:R-:W-:Y:S02]  /*29f0*/  ULEA UR33, UR37, UR38, 0x5 ;  /* 0x0000002625217291 */ /* 0x000fe4000f8e28ff */
[----:B------:R-:W-:Y:S01]  /*2a00*/  ULOP3.LUT UR41, UR28, 0xfefffff8, URZ, 0xc0, !UPT ;  /* 0xfefffff81c297892 */ /* 0x000fe2000f8ec0ff */
[----:B------:R-:W-:Y:S01]  /*2a10*/  SHF.L.U32 R0, R0, 0x1f, RZ ;  /* 0x0000001f00007819 */ /* 0x000fe200000006ff */
[----:B------:R-:W-:Y:S02]  /*2a20*/  UIADD3.X UR35, UPT, UPT, URZ, UR51, URZ, UP1, !UPT ;  /* 0x00000033ff237290 */ /* 0x000fe40008ffe4ff */
[----:B------:R-:W-:Y:S01]  /*2a30*/  ULEA UR28, UR36, UR33, 0xa ;  /* 0x00000021241c7291 */ /* 0x000fe2000f8e50ff */
[----:B------:R1:W2:Y:S01]  /*2a40*/  SYNCS.PHASECHK.TRANS64.TRYWAIT P0, [UR8+0x88], R0 ;  /* 0x00008800ff0075a7 */ /* 0x0002a20008001108 */
[----:B------:R-:W-:Y:S02]  /*2a50*/  UIMAD.WIDE.U32 UR8, UR43, UR27, URZ ;  /* 0x0000001b2b0872a5 */ /* 0x000fe4000f8e00ff */
[----:B------:R-:W-:Y:S02]  /*2a60*/  ULEA UR8, UR11, UR30, 0xd ;  /* 0x0000001e0b087291 */ /* 0x000fe4000f8e68ff */
[----:B------:R-:W-:Y:S02]  /*2a70*/  USHF.R.U32.HI UR9, URZ, UR26, UR9 ;  /* 0x0000001aff097299 */ /* 0x000fe40008011609 */
[----:B------:R-:W-:Y:S02]  /*2a80*/  UIADD3 UR40, UPT, UPT, UR8, 0x3300, URZ ;  /* 0x0000330008287890 */ /* 0x000fe4000fffe0ff */
[----:B------:R-:W-:Y:S02]  /*2a90*/  USEL UR9, UR43, UR9, !UP0 ;  /* 0x000000092b097287 */ /* 0x000fe4000c000000 */
[----:B------:R-:W-:Y:S02]  /*2aa0*/  UISETP.NE.AND UP0, UPT, UR22, 0x1, UPT ;  /* 0x000000011600788c */ /* 0x000fe4000bf05270 */
[----:B------:R-:W-:Y:S02]  /*2ab0*/  UIMAD.WIDE.U32 UR12, UR9, UR20, URZ ;  /* 0x00000014090c72a5 */ /* 0x000fe4000f8e00ff */
[----:B------:R-:W-:Y:S02]  /*2ac0*/  ULEA UR12, UR11, UR30, 0xc ;  /* 0x0000001e0b0c7291 */ /* 0x000fe4000f8e60ff */
[----:B------:R-:W-:Y:S02]  /*2ad0*/  USHF.R.U32.HI UR13, URZ, UR21, UR13 ;  /* 0x00000015ff0d7299 */ /* 0x000fe4000801160d */
[----:B------:R-:W-:Y:S02]  /*2ae0*/  UIADD3 UR19, UPT, UPT, UR19, 0x1, URZ ;  /* 0x0000000113137890 */ /* 0x000fe4000fffe0ff */
[----:B------:R-:W-:Y:S02]  /*2af0*/  USEL UR13, UR9, UR13, !UP0 ;  /* 0x0000000d090d7287 */ /* 0x000fe4000c000000 */
[----:B------:R-:W-:Y:S02]  /*2b00*/  UIADD3 UR32, UP0, UPT, UR50, 0x180, URZ ;  /* 0x0000018032207890 */ /* 0x000fe4000ff1e0ff */
[----:B------:R-:W-:Y:S02]  /*2b10*/  UIMAD.WIDE.U32 UR14, UR13, UR25, URZ ;  /* 0x000000190d0e72a5 */ /* 0x000fe4000f8e00ff */
[----:B------:R-:W-:Y:S02]  /*2b20*/  UIADD3.X UR33, UPT, UPT, URZ, UR51, URZ, UP0, !UPT ;  /* 0x00000033ff217290 */ /* 0x000fe400087fe4ff */
[----:B------:R-:W-:Y:S01]  /*2b30*/  UISETP.NE.AND UP0, UPT, UR19, UR44, UPT ;  /* 0x0000002c1300728c */ /* 0x000fe2000bf05270 */
[----:B------:R-:W-:Y:S01]  /*2b40*/  UMOV UR46, 0x0 ;  /* 0x00000000002e7882 */ /* 0x000fe20000000000 */
[----:B------:R-:W-:Y:S01]  /*2b50*/  UMOV UR47, 0x10000000 ;  /* 0x10000000002f7882 */ /* 0x000fe20000000000 */
[----:B------:R-:W-:Y:S01]  /*2b60*/  UMOV UR8, UR15 ;  /* 0x0000000f00087c82 */ /* 0x000fe20008000000 */
[----:B------:R-:W-:Y:S01]  /*2b70*/  UTMALDG.2D.2CTA [UR40], [UR34], desc[UR46] ;  /* 0x00002e28220075b4 */ /* 0x000fe20008209000 */
[----:B------:R-:W-:Y:S02]  /*2b80*/  USHF.R.U32.HI UR11, URZ, UR24, UR8 ;  /* 0x00000018ff0b7299 */ /* 0x000fe40008011608 */
[----:B------:R-:W-:Y:S02]  /*2b90*/  UIADD3 UR8, UPT, UPT, UR12, 0x25300, URZ ;  /* 0x000253000c087890 */ /* 0x000fe4000fffe0ff */
[----:B------:R-:W-:Y:S02]  /*2ba0*/  USEL UR14, UR13, UR11, !UP2 ;  /* 0x0000000b0d0e7287 */ /* 0x000fe4000d000000 */
[----:B------:R-:W-:Y:S02]  /*2bb0*/  UIADD3 UR12, UPT, UPT, -UR9, URZ, URZ ;  /* 0x000000ff090c7290 */ /* 0x000fe4000fffe1ff */
[----:B------:R-:W-:Y:S02]  /*2bc0*/  UIADD3 UR11, UPT, UPT, -UR13, URZ, URZ ;  /* 0x000000ff0d0b7290 */ /* 0x000fe4000fffe1ff */
[----:B------:R-:W-:Y:S02]  /*2bd0*/  UIADD3 UR15, UPT, UPT, -UR14, URZ, URZ ;  /* 0x000000ff0e0f7290 */ /* 0x000fe4000fffe1ff */
[----:B------:R-:W-:Y:S02]  /*2be0*/  UIMAD UR12, UR18, UR12, UR43 ;  /* 0x0000000c120c72a4 */ /* 0x000fe4000f8e022b */
        /* <DEDUP_REMOVED lines=8> */
[----:B---3--:R-:W-:Y:S01]  /*2c70*/  UMOV UR11, UR31 ;  /* 0x0000001f000b7c82 */ /* 0x008fe20008000000 */
[----:B-1----:R-:W-:Y:S05]  /*2c80*/  BRA.U UP0, `(.L_x_36) ;  /* 0xfffffff900ec7547 */ /* 0x002fea000b83ffff */
.L_x_30:
[----:B---34-:R-:W-:Y:S01]  /*2c90*/  SHF.L.U32 R3, R2, 0x1f, RZ ;  /* 0x0000001f02037819 */ /* 0x018fe200000006ff */
[----:B------:R-:W-:-:S03]  /*2ca0*/  NOP ;  /* 0x0000000000007918 */ /* 0x000fc60000000000 */
[----:B--2---:R-:W2:Y:S02]  /*2cb0*/  SYNCS.PHASECHK.TRANS64.TRYWAIT P0, [UR30+0x150], R3 ;  /* 0x00015003ff0075a7 */ /* 0x004ea4000800111e */
[----:B--2---:R-:W-:Y:S05]  /*2cc0*/  @!P0 BRA `(.L_x_37) ;  /* 0x0000006c00308947 */ /* 0x004fea0003800000 */
.L_x_143:
[----:B------:R-:W2:Y:S01]  /*2cd0*/  LDS.128 R4, [UR30+0x190] ;  /* 0x0001901eff047984 */ /* 0x000ea20008000c00 */
[----:B------:R-:W-:Y:S02]  /*2ce0*/  UIADD3 UR4, UPT, UPT, UR30, 0x158, URZ ;  /* 0x000001581e047890 */ /* 0x000fe4000fffe0ff */
[----:B------:R-:W-:Y:S01]  /*2cf0*/  UISETP.GE.AND UP0, UPT, UR39, 0x1, UPT ;  /* 0x000000012700788c */ /* 0x000fe2000bf06270 */
[----:B------:R-:W-:Y:S01]  /*2d00*/  @!PT LDS RZ, [RZ] ;  /* 0x00000000fffff984 */ /* 0x000fe20000000800 */
[----:B------:R-:W-:Y:S01]  /*2d10*/  @!PT LDS RZ, [RZ] ;  /* 0x00000000fffff984 */ /* 0x000fe20000000800 */
[----:B------:R-:W-:Y:S01]  /*2d20*/  @!PT LDS RZ, [RZ] ;  /* 0x00000000fffff984 */ /* 0x000fe20000000800 */
[----:B------:R-:W-:Y:S01]  /*2d30*/  @!PT LDS RZ, [RZ] ;  /* 0x00000000fffff984 */ /* 0x000fe20000000800 */
[----:B------:R3:W-:Y:S06]  /*2d40*/  MEMBAR.ALL.CTA ;  /* 0x0000000000007992 */ /* 0x0007ec0000008000 */
[----:B---3--:R-:W3:Y:S01]  /*2d50*/  FENCE.VIEW.ASYNC.S ;  /* 0x00000000000073c6 */ /* 0x008ee20000000000 */
[----:B------:R-:W-:-:S09]  /*2d60*/  UPRMT UR4, URZ, 0x654, UR4 ;  /* 0x00000654ff047896 */ /* 0x000fd20008000004 */
[----:B---3--:R-:W-:Y:S01]  /*2d70*/  SYNCS.ARRIVE.TRANS64.RED.A1T0 RZ, [UR4], RZ ;  /* 0x000000ffffff79a7 */ /* 0x008fe20008100404 */
[----:B--2---:R-:W-:-:S13]  /*2d80*/  LOP3.LUT P0, RZ, R6, 0x1, RZ, 0xc0, !PT ;  /* 0x0000000106ff7812 */ /* 0x004fda000780c0ff */
[----:B------:R-:W-:Y:S01]  /*2d90*/  VOTEU.ANY UP1, P0 ;  /* 0x0000000000ff7886 */ /* 0x000fe20000020100 */
[----:B------:R-:W-:-:S13]  /*2da0*/  PLOP3.LUT P0, PT, PT, PT, UP1, 0x80, 0x8 ;  /* 0x000000000008781c */ /* 0x000fda0003f0f018 */
[----:B-1----:R-:W-:Y:S02]  /*2db0*/  @P0 MOV R0, R4 ;  /* 0x0000000400000202 */ /* 0x002fe40000000f00 */
[----:B------:R-:W-:Y:S02]  /*2dc0*/  @P0 LOP3.LUT R4, R5, 0xffff, RZ, 0xc0, !PT ;  /* 0x0000ffff05040812 */ /* 0x000fe400078ec0ff */
[----:B------:R-:W-:Y:S02]  /*2dd0*/  @P0 R2UR UR6, R0 ;  /* 0x00000000000602ca */ /* 0x000fe400000e0000 */
[----:B------:R-:W-:-:S11]  /*2de0*/  @P0 R2UR UR5, R4 ;  /* 0x00000000040502ca */ /* 0x000fd600000e0000 */
[----:B------:R-:W-:Y:S02]  /*2df0*/  @UP1 UMOV UR53, UR6 ;  /* 0x0000000600351c82 */ /* 0x000fe40008000000 */
[----:B------:R-:W-:Y:S01]  /*2e00*/  @UP1 UMOV UR52, UR5 ;  /* 0x0000000500341c82 */ /* 0x000fe20008000000 */
[----:B------:R-:W-:Y:S05]  /*2e10*/  BRA.U !UP0, `(.L_x_38) ;  /* 0x0000000108d47547 */ /* 0x000fea000b800000 */
[----:B------:R-:W1:Y:S01]  /*2e20*/  LDCU.128 UR16, c[0x0][0xc10] ;  /* 0x00018200ff1077ac */ /* 0x000e620008000c00 */
[----:B------:R-:W2:Y:S01]  /*2e30*/  LDCU UR20, c[0x0][0xc20] ;  /* 0x00018400ff1477ac */ /* 0x000ea20008000800 */
[----:B------:R-:W3:Y:S01]  /*2e40*/  LDCU UR13, c[0x0][0xc0c] ;  /* 0x00018180ff0d77ac */ /* 0x000ee20008000800 */
[----:B------:R-:W4:Y:S01]  /*2e50*/  LDCU.64 UR14, c[0x0][0xc28] ;  /* 0x00018500ff0e77ac */ /* 0x000f220008000a00 */
[----:B------:R-:W-:Y:S02]  /*2e60*/  UISETP.NE.AND UP3, UPT, UR39, 0x1, UPT ;  /* 0x000000012700788c */ /* 0x000fe4000bf65270 */
[----:B-1----:R-:W-:Y:S02]  /*2e70*/  UIMAD.WIDE.U32 UR4, UR57, UR19, URZ ;  /* 0x00000013390472a5 */ /* 0x002fe4000f8e00ff */
[----:B------:R-:W-:Y:S02]  /*2e80*/  UIMAD.WIDE.U32 UR6, UR58, UR16, URZ ;  /* 0x000000103a0672a5 */ /* 0x000fe4000f8e00ff */
[----:B------:R-:W-:-:S02]  /*2e90*/  UISETP.NE.AND UP0, UPT, UR18, 0x1, UPT ;  /* 0x000000011200788c */ /* 0x000fc4000bf05270 */
[----:B------:R-:W-:Y:S01]  /*2ea0*/  UIMAD.WIDE.U32 UR10, UR52, UR19, URZ ;  /* 0x00000013340a72a5 */ /* 0x000fe2000f8e00ff */
[----:B------:R-:W-:Y:S01]  /*2eb0*/  UMOV UR4, UR5 ;  /* 0x0000000500047c82 */ /* 0x000fe20008000000 */
[----:B---3--:R-:W-:Y:S02]  /*2ec0*/  UISETP.NE.AND UP2, UPT, UR13, 0x1, UPT ;  /* 0x000000010d00788c */ /* 0x008fe4000bf45270 */
[----:B--2---:R-:W-:Y:S02]  /*2ed0*/  USHF.R.U32.HI UR5, URZ, UR20, UR4 ;  /* 0x00000014ff057299 */ /* 0x004fe40008011604 */
[----:B------:R-:W-:Y:S01]  /*2ee0*/  UIMAD.WIDE.U32 UR8, UR53, UR16, URZ ;  /* 0x00000010350872a5 */ /* 0x000fe2000f8e00ff */
[----:B------:R-:W-:Y:S01]  /*2ef0*/  UMOV UR4, UR7 ;  /* 0x0000000700047c82 */ /* 0x000fe20008000000 */
[----:B------:R-:W-:Y:S02]  /*2f00*/  USEL UR5, UR57, UR5, !UP0 ;  /* 0x0000000539057287 */ /* 0x000fe4000c000000 */
[----:B------:R-:W-:-:S02]  /*2f10*/  USHF.R.U32.HI UR4, URZ, UR17, UR4 ;  /* 0x00000011ff047299 */ /* 0x000fc40008011604 */
[----:B----4-:R-:W-:Y:S02]  /*2f20*/  UIMAD.WIDE.U32 UR6, UR5, UR14, URZ ;  /* 0x0000000e050672a5 */ /* 0x010fe4000f8e00ff */
[----:B------:R-:W-:Y:S01]  /*2f30*/  USEL UR12, UR58, UR4, !UP2 ;  /* 0x000000043a0c7287 */ /* 0x000fe2000d000000 */
[----:B------:R-:W-:Y:S02]  /*2f40*/  UMOV UR8, UR9 ;  /* 0x0000000900087c82 */ /* 0x000fe40008000000 */
[----:B------:R-:W-:Y:S01]  /*2f50*/  UMOV UR4, UR11 ;  /* 0x0000000b00047c82 */ /* 0x000fe20008000000 */
[----:B------:R-:W-:Y:S01]  /*2f60*/  UIMAD.WIDE.U32 UR10, UR12, UR14, URZ ;  /* 0x0000000e0c0a72a5 */ /* 0x000fe2000f8e00ff */
[----:B------:R-:W-:Y:S01]  /*2f70*/  UMOV UR6, UR7 ;  /* 0x0000000700067c82 */ /* 0x000fe20008000000 */
[----:B------:R-:W-:Y:S02]  /*2f80*/  USHF.R.U32.HI UR4, URZ, UR20, UR4 ;  /* 0x00000014ff047299 */ /* 0x000fe40008011604 */
[----:B------:R-:W-:-:S02]  /*2f90*/  @UP3 USHF.R.U32.HI UR5, URZ, UR15, UR6 ;  /* 0x0000000fff053299 */ /* 0x000fc40008011606 */
[----:B------:R-:W-:Y:S01]  /*2fa0*/  USHF.R.U32.HI UR17, URZ, UR17, UR8 ;  /* 0x00000011ff117299 */ /* 0x000fe20008011608 */
[----:B------:R-:W-:Y:S01]  /*2fb0*/  UMOV UR6, UR11 ;  /* 0x0000000b00067c82 */ /* 0x000fe20008000000 */
[----:B------:R-:W-:Y:S02]  /*2fc0*/  USEL UR4, UR52, UR4, !UP0 ;  /* 0x0000000434047287 */ /* 0x000fe4000c000000 */
[----:B------:R-:W-:Y:S02]  /*2fd0*/  @UP3 USHF.R.U32.HI UR12, URZ, UR15, UR6 ;  /* 0x0000000fff0c3299 */ /* 0x000fe40008011606 */
[----:B------:R-:W-:Y:S02]  /*2fe0*/  UIMAD UR6, UR39, UR5, URZ ;  /* 0x00000005270672a4 */ /* 0x000fe4000f8e02ff */
[----:B------:R-:W-:Y:S02]  /*2ff0*/  USEL UR5, UR53, UR17, !UP2 ;  /* 0x0000001135057287 */ /* 0x000fe4000d000000 */
[----:B------:R-:W-:-:S02]  /*3000*/  UIMAD UR8, UR39, UR12, URZ ;  /* 0x0000000c270872a4 */ /* 0x000fc4000f8e02ff */
[----:B------:R-:W-:Y:S02]  /*3010*/  UISETP.GE.AND UP0, UPT, UR4, UR6, UPT ;  /* 0x000000060400728c */ /* 0x000fe4000bf06270 */
[----:B------:R-:W-:Y:S02]  /*3020*/  UIMAD.WIDE.U32 UR6, UR4, UR14, URZ ;  /* 0x0000000e040672a5 */ /* 0x000fe4000f8e00ff */
[----:B------:R-:W-:Y:S02]  /*3030*/  UISETP.GE.OR UP0, UPT, UR5, UR8, UP0 ;  /* 0x000000080500728c */ /* 0x000fe40008706670 */
[----:B------:R-:W-:Y:S02]  /*3040*/  UIMAD.WIDE.U32 UR8, UR5, UR14, URZ ;  /* 0x0000000e050872a5 */ /* 0x000fe4000f8e00ff */
[----:B------:R-:W-:Y:S01]  /*3050*/  UIADD3 UR10, UPT, UPT, -UR4, URZ, URZ ;  /* 0x000000ff040a7290 */ /* 0x000fe2000fffe1ff */
[----:B------:R-:W-:Y:S02]  /*3060*/  UMOV UR6, UR7 ;  /* 0x0000000700067c82 */ /* 0x000fe40008000000 */
[----:B------:R-:W-:-:S02]  /*3070*/  USHF.R.U32.HI UR6, URZ, UR15, UR6 ;  /* 0x0000000fff067299 */ /* 0x000fc40008011606 */
[----:B------:R-:W-:Y:S02]  /*3080*/  UIMAD UR10, UR18, UR10, UR52 ;  /* 0x0000000a120a72a4 */ /* 0x000fe4000f8e0234 */
[----:B------:R-:W-:Y:S01]  /*3090*/  USEL UR6, UR4, UR6, !UP3 ;  /* 0x0000000604067287 */ /* 0x000fe2000d800000 */
[----:B------:R-:W-:Y:S01]  /*30a0*/  @!UP0 UMOV UR7, UR9 ;  /* 0x0000000900078c82 */ /* 0x000fe20008000000 */
[----:B------:R-:W-:Y:S02]  /*30b0*/  UIADD3 UR9, UPT, UPT, -UR5, URZ, URZ ;  /* 0x000000ff05097290 */ /* 0x000fe4000fffe1ff */
[----:B------:R-:W-:Y:S02]  /*30c0*/  @!UP0 USHF.R.U32.HI UR7, URZ, UR15, UR7 ;  /* 0x0000000fff078299 */ /* 0x000fe40008011607 */
[----:B------:R-:W-:Y:S02]  /*30d0*/  UIADD3 UR8, UPT, UPT, -UR6, URZ, URZ ;  /* 0x000000ff06087290 */ /* 0x000fe4000fffe1ff */
[----:B------:R-:W-:-:S02]  /*30e0*/  @!UP0 USEL UR7, UR5, UR7, !UP3 ;  /* 0x0000000705078287 */ /* 0x000fc4000d800000 */
[----:B------:R-:W-:Y:S02]  /*30f0*/  UIMAD UR8, UR39, UR8, UR4 ;  /* 0x00000008270872a4 */ /* 0x000fe4000f8e0204 */
[----:B------:R-:W-:Y:S02]  /*3100*/  @!UP0 UIADD3 UR6, UPT, UPT, UR6, -UR7, URZ ;  /* 0x8000000706068290 */ /* 0x000fe4000fffe0ff */
[----:B------:R-:W-:Y:S02]  /*3110*/  @!UP0 UIMAD UR7, UR8, UR12, UR7 ;  /* 0x0000000c080782a4 */ /* 0x000fe4000f8e0207 */
[----:B------:R-:W-:Y:S02]  /*3120*/  @!UP0 UIMAD UR4, UR39, UR6, UR5 ;  /* 0x00000006270482a4 */ /* 0x000fe4000f8e0205 */
[----:B------:R-:W-:Y:S02]  /*3130*/  UIMAD UR6, UR13, UR9, UR53 ;  /* 0x000000090d0672a4 */ /* 0x000fe4000f8e0235 */
[----:B------:R-:W-:Y:S01]  /*3140*/  UIMAD UR52, UR4, UR18, UR10 ;  /* 0x00000012043472a4 */ /* 0x000fe2000f8e020a */
[----:B------:R-:W-:-:S02]  /*3150*/  @!UP0 UMOV UR5, UR7 ;  /* 0x0000000700058c82 */ /* 0x000fc40008000000 */
[----:B------:R-:W-:-:S12]  /*3160*/  UIMAD UR53, UR5, UR13, UR6 ;  /* 0x0000000d053572a4 */ /* 0x000fd8000f8e0206 */
.L_x_38:
[----:B------:R-:W1:Y:S02]  /*3170*/  LDCU UR4, c[0x0][0xc30] ;  /* 0x00018600ff0477ac */ /* 0x000e640008000800 */
[----:B-1----:R-:W-:-:S09]  /*3180*/  UISETP.NE.AND UP0, UPT, UR4, 0x1, UPT ;  /* 0x000000010400788c */ /* 0x002fd2000bf05270 */
[----:B------:R-:W-:Y:S05]  /*3190*/  BRA.U UP0, `(.L_x_39) ;  /* 0x0000000100447547 */ /* 0x000fea000b800000 */
[----:B------:R-:W1:Y:S01]  /*31a0*/  LDCU.128 UR8, c[0x0][0xc10] ;  /* 0x00018200ff0877ac */ /* 0x000e620008000c00 */
[----:B------:R-:W2:Y:S01]  /*31b0*/  LDCU UR12, c[0x0][0xc0c] ;  /* 0x00018180ff0c77ac */ /* 0x000ea20008000800 */
[----:B------:R-:W3:Y:S01]  /*31c0*/  LDCU UR13, c[0x0][0xc20] ;  /* 0x00018400ff0d77ac */ /* 0x000ee20008000800 */
[----:B-1----:R-:W-:Y:S02]  /*31d0*/  UIMAD.WIDE.U32 UR6, UR53, UR8, URZ ;  /* 0x00000008350672a5 */ /* 0x002fe4000f8e00ff */
[----:B------:R-:W-:Y:S02]  /*31e0*/  UIMAD.WIDE.U32 UR4, UR52, UR11, URZ ;  /* 0x0000000b340472a5 */ /* 0x000fe4000f8e00ff */
[----:B--2---:R-:W-:Y:S02]  /*31f0*/  UISETP.NE.AND UP2, UPT, UR12, 0x1, UPT ;  /* 0x000000010c00788c */ /* 0x004fe4000bf45270 */
[----:B------:R-:W-:Y:S01]  /*3200*/  UISETP.NE.AND UP0, UPT, UR10, 0x1, UPT ;  /* 0x000000010a00788c */ /* 0x000fe2000bf05270 */
[----:B------:R-:W-:-:S02]  /*3210*/  UMOV UR6, UR7 ;  /* 0x0000000700067c82 */ /* 0x000fc40008000000 */
[----:B------:R-:W-:Y:S01]  /*3220*/  UMOV UR4, UR5 ;  /* 0x0000000500047c82 */ /* 0x000fe20008000000 */
[----:B------:R-:W-:Y:S02]  /*3230*/  USHF.R.U32.HI UR6, URZ, UR9, UR6 ;  /* 0x00000009ff067299 */ /* 0x000fe40008011606 */
[----:B---3--:R-:W-:Y:S02]  /*3240*/  USHF.R.U32.HI UR4, URZ, UR13, UR4 ;  /* 0x0000000dff047299 */ /* 0x008fe40008011604 */
[----:B------:R-:W-:Y:S02]  /*3250*/  USEL UR5, UR53, UR6, !UP2 ;  /* 0x0000000635057287 */ /* 0x000fe4000d000000 */
[----:B------:R-:W-:-:S04]  /*3260*/  USEL UR4, UR52, UR4, !UP0 ;  /* 0x0000000434047287 */ /* 0x000fc8000c000000 */
[----:B------:R-:W-:Y:S02]  /*3270*/  UIADD3 UR6, UPT, UPT, UR5, -UR4, URZ ;  /* 0x8000000405067290 */ /* 0x000fe4000fffe0ff */
[----:B------:R-:W-:Y:S02]  /*3280*/  UIADD3 UR4, UPT, UPT, -UR5, UR4, URZ ;  /* 0x0000000405047290 */ /* 0x000fe4000fffe1ff */
[----:B------:R-:W-:Y:S02]  /*3290*/  UIMAD UR52, UR6, UR10, UR52 ;  /* 0x0000000a063472a4 */ /* 0x000fe4000f8e0234 */
[----:B------:R-:W-:-:S12]  /*32a0*/  UIMAD UR53, UR4, UR12, UR53 ;  /* 0x0000000c043572a4 */ /* 0x000fd8000f8e0235 */
.L_x_39:
[----:B------:R-:W-:Y:S02]  /*32b0*/  R2UR UR5, R51 ;  /* 0x00000000330572ca */ /* 0x000fe400000e0000 */
[----:B------:R-:W-:Y:S02]  /*32c0*/  R2UR UR4, R50 ;  /* 0x00000000320472ca */ /* 0x000fe400000e0000 */
[----:B------:R-:W-:Y:S02]  /*32d0*/  PLOP3.LUT P1, PT, PT, PT, PT, 0x80, 0x8 ;  /* 0x000000000008781c */ /* 0x000fe40003f2f070 */
[----:B------:R-:W-:-:S07]  /*32e0*/  LOP3.LUT R2, R2, 0x1, RZ, 0x3c, !PT ;  /* 0x0000000102027812 */ /* 0x000fce00078e3cff */
[----:B------:R-:W-:Y:S02]  /*32f0*/  UIADD3 UR20, UPT, UPT, UR53, UR5, URZ ;  /* 0x0000000535147290 */ /* 0x000fe4000fffe0ff */
[----:B------:R-:W-:Y:S01]  /*3300*/  UIADD3 UR18, UPT, UPT, UR52, UR4, URZ ;  /* 0x0000000434127290 */ /* 0x000fe2000fffe0ff */
[----:B------:R-:W-:Y:S11]  /*3310*/  BRA.U UP1, `(.L_x_40) ;  /* 0xffffffe501947547 */ /* 0x000ff6000b83ffff */
[----:B------:R-:W-:Y:S01]  /*3320*/  UIADD3 UR30, UPT, UPT, UR30, 0x88, URZ ;  /* 0x000000881e1e7890 */ /* 0x000fe2000fffe0ff */
[----:B------:R-:W-:-:S03]  /*3330*/  MOV R2, UR29 ;  /* 0x0000001d00027c02 */ /* 0x000fc60008000f00 */
[----:B------:R-:W-:Y:S01]  /*3340*/  ULEA UR4, UR31, UR30, 0x3 ;  /* 0x0000001e1f047291 */ /* 0x000fe2000f8e18ff */
[----:B------:R-:W-:-:S08]  /*3350*/  SHF.L.U32 R2, R2, 0x1f, RZ ;  /* 0x0000001f02027819 */ /* 0x000fd000000006ff */
[----:B------:R-:W1:Y:S02]  /*3360*/  SYNCS.PHASECHK.TRANS64.TRYWAIT P0, [UR4], R2 ;  /* 0x00000002ff0075a7 */ /* 0x000e640008001104 */
[----:B-1----:R-:W-:Y:S05]  /*3370*/  @!P0 BRA `(.L_x_41) ;  /* 0x00000064009c8947 */ /* 0x002fea0003800000 */
.L_x_145:
[----:B------:R-:W-:-:S04]  /*3380*/  UIADD3 UR4, UPT, UPT, UR31, 0x1, URZ ;  /* 0x000000011f047890 */ /* 0x000fc8000fffe0ff */
[----:B------:R-:W-:-:S04]  /*3390*/  UISETP.NE.AND UP0, UPT, UR4, 0x11, UPT ;  /* 0x000000110400788c */ /* 0x000fc8000bf05270 */
[----:B------:R-:W-:Y:S02]  /*33a0*/  USEL UR5, URZ, 0x1, UP0 ;  /* 0x00000001ff057887 */ /* 0x000fe40008000000 */
[----:B------:R-:W-:Y:S02]  /*33b0*/  USEL UR4, UR4, URZ, UP0 ;  /* 0x000000ff04047287 */ /* 0x000fe40008000000 */
[----:B------:R-:W-:Y:S02]  /*33c0*/  ULOP3.LUT UR6, UR29, UR5, URZ, 0x3c, !UPT ;  /* 0x000000051d067292 */ /* 0x000fe4000f8e3cff */
[----:B------:R-:W-:-:S04]  /*33d0*/  ULEA UR5, UR4, UR30, 0x3 ;  /* 0x0000001e04057291 */ /* 0x000fc8000f8e18ff */
[----:B-1----:R-:W-:-:S04]  /*33e0*/  MOV R2, UR6 ;  /* 0x0000000600027c02 */ /* 0x002fc80008000f00 */
[----:B------:R-:W-:-:S04]  /*33f0*/  SHF.L.U32 R2, R2, 0x1f, RZ ;  /* 0x0000001f02027819 */ /* 0x000fc800000006ff */
[----:B------:R-:W1:Y:S02]  /*3400*/  SYNCS.PHASECHK.TRANS64.TRYWAIT P0, [UR5], R2 ;  /* 0x00000002ff0075a7 */ /* 0x000e640008001105 */
[----:B-1----:R-:W-:Y:S05]  /*3410*/  @!P0 BRA `(.L_x_42) ;  /* 0x00000064008c8947 */ /* 0x002fea0003800000 */
.L_x_147:
        /* <DEDUP_REMOVED lines=10> */
.L_x_149:
        /* <DEDUP_REMOVED lines=10> */
.L_x_151:
        /* <DEDUP_REMOVED lines=10> */
.L_x_153:
        /* <DEDUP_REMOVED lines=10> */
.L_x_155:
        /* <DEDUP_REMOVED lines=10> */
.L_x_157:
        /* <DEDUP_REMOVED lines=10> */
.L_x_159:
        /* <DEDUP_REMOVED lines=10> */
.L_x_161:
        /* <DEDUP_REMOVED lines=10> */
.L_x_163:
        /* <DEDUP_REMOVED lines=10> */
.L_x_165:
        /* <DEDUP_REMOVED lines=10> */
.L_x_167:
        /* <DEDUP_REMOVED lines=10> */
.L_x_169:
        /* <DEDUP_REMOVED lines=10> */
.L_x_171:
        /* <DEDUP_REMOVED lines=10> */
.L_x_173:
        /* <DEDUP_REMOVED lines=10> */
.L_x_175:
[----:B------:R-:W-:-:S04]  /*3ce0*/  UIADD3 UR4, UPT, UPT, UR4, 0x1, URZ ;  /* 0x0000000104047890 */ /* 0x000fc8000fffe0ff */
[----:B------:R-:W-:-:S04]  /*3cf0*/  UISETP.NE.AND UP0, UPT, UR4, 0x11, UPT ;  /* 0x000000110400788c */ /* 0x000fc8000bf05270 */
[----:B------:R-:W-:Y:S02]  /*3d00*/  USEL UR5, URZ, 0x1, UP0 ;  /* 0x00000001ff057887 */ /* 0x000fe40008000000 */
[----:B------:R-:W-:Y:S02]  /*3d10*/  USEL UR4, UR4, URZ, UP0 ;  /* 0x000000ff04047287 */ /* 0x000fe40008000000 */
[----:B------:R-:W-:Y:S02]  /*3d20*/  ULOP3.LUT UR5, UR6, UR5, URZ, 0x3c, !UPT ;  /* 0x0000000506057292 */ /* 0x000fe4000f8e3cff */
[----:B------:R-:W-:-:S04]  /*3d30*/  ULEA UR4, UR4, UR30, 0x3 ;  /* 0x0000001e04047291 */ /* 0x000fc8000f8e18ff */
[----:B-1----:R-:W-:Y:S02]  /*3d40*/  IMAD.U32 R2, RZ, RZ, UR5 ;  /* 0x00000005ff027e24 */ /* 0x002fe4000f8e00ff */
[----:B------:R-:W-:-:S03]  /*3d50*/  MOV R0, UR4 ;  /* 0x0000000400007c02 */ /* 0x000fc60008000f00 */
[----:B------:R-:W-:-:S07]  /*3d60*/  SHF.L.U32 R2, R2, 0x1f, RZ ;  /* 0x0000001f02027819 */ /* 0x000fce00000006ff */
.L_x_57:
[----:B-1----:R1:W2:Y:S02]  /*3d70*/  SYNCS.PHASECHK.TRANS64.TRYWAIT P0, [R0+URZ], R2 ;  /* 0x00000002000075a7 */ /* 0x0022a400080011ff */
[----:B--2---:R-:W-:Y:S05]  /*3d80*/  @!P0 NANOSLEEP.SYNCS 0x989680 ;  /* 0x009896800000895d */ /* 0x004fea0003900000 */
[----:B------:R-:W2:Y:S02]  /*3d90*/  @!P0 SYNCS.PHASECHK.TRANS64 P0, [R0+URZ], R2 ;  /* 0x00000002000085a7 */ /* 0x000ea400080010ff */
[----:B--2---:R-:W-:Y:S05]  /*3da0*/  @P0 EXIT ;  /* 0x000000000000094d */ /* 0x004fea0003800000 */
[----:B------:R-:W-:Y:S05]  /*3db0*/  BRA `(.L_x_57) ;  /* 0xfffffffc00ec7947 */ /* 0x000fea000383ffff */
.L_x_22:
[----:B------:R-:W2:Y:S02]  /*3dc0*/  S2UR UR4, SR_CgaCtaId ;  /* 0x00000000000479c3 */ /* 0x000ea40000008800 */
[----:B--2---:R-:W-:-:S04]  /*3dd0*/  UISETP.NE.AND UP0, UPT, UR4, URZ, UPT ;  /* 0x000000ff0400728c */ /* 0x004fc8000bf05270 */
[----:B------:R-:W-:-:S09]  /*3de0*/  UISETP.NE.OR UP0, UPT, UR19, 0x1, UP0 ;  /* 0x000000011300788c */ /* 0x000fd20008705670 */
[----:B------:R-:W-:Y:S05]  /*3df0*/  BRA.U UP0, `(.L_x_58) ;  /* 0x0000000100b47547 */ /* 0x000fea000b800000 */
[----:B------:R-:W2:Y:S01]  /*3e00*/  S2UR UR5, SR_CgaCtaId ;  /* 0x00000000000579c3 */ /* 0x000ea20000008800 */
[----:B------:R-:W-:Y:S01]  /*3e10*/  UMOV UR4, 0x400 ;  /* 0x0000040000047882 */ /* 0x000fe20000000000 */
[----:B------:R-:W-:Y:S01]  /*3e20*/  HFMA2 R2, -RZ, RZ, 0, 5.9604644775390625e-08 ;  /* 0x00000001ff027431 */ /* 0x000fe200000001ff */
[----:B------:R-:W-:Y:S01]  /*3e30*/  ISETP.GE.U32.AND P0, PT, R3, 0x2, PT ;  /* 0x000000020300780c */ /* 0x000fe20003f06070 */
[----:B------:R-:W-:Y:S01]  /*3e40*/  IMAD.MOV.U32 R8, RZ, RZ, RZ ;  /* 0x000000ffff087224 */ /* 0x000fe200078e00ff */
[----:B--2---:R-:W-:-:S04]  /*3e50*/  ULEA UR4, UR5, UR4, 0x18 ;  /* 0x0000000405047291 */ /* 0x004fc8000f8ec0ff */
[----:B------:R-:W-:Y:S02]  /*3e60*/  UIADD3 UR5, UPT, UPT, UR4, 0x158, URZ ;  /* 0x0000015804057890 */ /* 0x000fe4000fffe0ff */
[----:B------:R-:W-:Y:S02]  /*3e70*/  UIADD3 UR8, UPT, UPT, UR4, 0x150, URZ ;  /* 0x0000015004087890 */ /* 0x000fe4000fffe0ff */
[----:B------:R-:W-:-:S12]  /*3e80*/  UPRMT UR5, URZ, 0x654, UR5 ;  /* 0x00000654ff057896 */ /* 0x000fd80008000005 */
.L_x_61:
[----:B------:R-:W-:Y:S01]  /*3e90*/  SHF.L.U32 R6, R2, 0x1f, RZ ;  /* 0x0000001f02067819 */ /* 0x000fe200000006ff */
[----:B------:R-:W-:Y:S02]  /*3ea0*/  IMAD.U32 R4, RZ, RZ, UR8 ;  /* 0x00000008ff047e24 */ /* 0x000fe4000f8e00ff */
[----:B------:R-:W-:Y:S01]  /*3eb0*/  @!P0 IMAD.MOV.U32 R5, RZ, RZ, 0x10 ;  /* 0x00000010ff058424 */ /* 0x000fe200078e00ff */
[----:B------:R-:W2:Y:S02]  /*3ec0*/  SYNCS.PHASECHK.TRANS64.TRYWAIT P1, [UR4+0x158], R6 ;  /* 0x00015806ff0075a7 */ /* 0x000ea40008021104 */
[----:B------:R-:W-:-:S04]  /*3ed0*/  PRMT R4, R3, 0x654, R4 ;  /* 0x0000065403047816 */ /* 0x000fc80000000004 */
[----:B------:R-:W-:Y:S01]  /*3ee0*/  SEL R0, R4, R0, !P0 ;  /* 0x0000000004007207 */ /* 0x000fe20004000000 */
[----:B--2---:R-:W-:Y:S06]  /*3ef0*/  @!P1 BRA `(.L_x_59) ;  /* 0x00000060003c9947 */ /* 0x004fec0003800000 */
.L_x_177:
[----:B------:R-:W-:Y:S01]  /*3f00*/  UIADD3 UR6, UPT, UPT, UR4, 0x190, URZ ;  /* 0x0000019004067890 */ /* 0x000fe2000fffe0ff */
[----:B------:R3:W-:Y:S01]  /*3f10*/  @!P0 SYNCS.ARRIVE.TRANS64.RED RZ, [R0+URZ], R5 ;  /* 0x0000000500ff89a7 */ /* 0x0007e200080004ff */
[----:B------:R-:W-:Y:S01]  /*3f20*/  UIADD3 UR7, UPT, UPT, UR4, 0x150, URZ ;  /* 0x0000015004077890 */ /* 0x000fe2000fffe0ff */
[----:B------:R-:W-:-:S08]  /*3f30*/  LOP3.LUT R2, R2, 0x1, RZ, 0x3c, !PT ;  /* 0x0000000102027812 */ /* 0x000fd000078e3cff */
[----:B------:R-:W-:Y:S06]  /*3f40*/  UGETNEXTWORKID.BROADCAST [UR6], [UR7] ;  /* 0x00000000060073ca */ /* 0x000fec0008000100 */
[----:B---3--:R-:W-:-:S04]  /*3f50*/  SHF.L.U32 R5, R8, 0x1f, RZ ;  /* 0x0000001f08057819 */ /* 0x008fc800000006ff */
[----:B------:R-:W3:Y:S02]  /*3f60*/  SYNCS.PHASECHK.TRANS64.TRYWAIT P1, [UR4+0x150], R5 ;  /* 0x00015005ff0075a7 */ /* 0x000ee40008021104 */
[----:B---3--:R-:W-:Y:S05]  /*3f70*/  @!P1 BRA `(.L_x_60) ;  /* 0x0000006000349947 */ /* 0x008fea0003800000 */
.L_x_179:
[----:B--2---:R-:W2:Y:S01]  /*3f80*/  LDS.128 R4, [UR4+0x190] ;  /* 0x00019004ff047984 */ /* 0x004ea20008000c00 */
[----:B------:R-:W-:Y:S01]  /*3f90*/  LOP3.LUT R8, R8, 0x1, RZ, 0x3c, !PT ;  /* 0x0000000108087812 */ /* 0x000fe200078e3cff */
[----:B------:R-:W-:Y:S01]  /*3fa0*/  @!PT LDS RZ, [RZ] ;  /* 0x00000000fffff984 */ /* 0x000fe20000000800 */
[----:B------:R-:W-:Y:S01]  /*3fb0*/  @!PT LDS RZ, [RZ] ;  /* 0x00000000fffff984 */ /* 0x000fe20000000800 */
[----:B------:R-:W-:Y:S01]  /*3fc0*/  @!PT LDS RZ, [RZ] ;  /* 0x00000000fffff984 */ /* 0x000fe20000000800 */
[----:B------:R-:W-:Y:S01]  /*3fd0*/  @!PT LDS RZ, [RZ] ;  /* 0x00000000fffff984 */ /* 0x000fe20000000800 */
[----:B------:R3:W-:Y:S06]  /*3fe0*/  MEMBAR.ALL.CTA ;  /* 0x0000000000007992 */ /* 0x0007ec0000008000 */
[----:B---3--:R-:W3:Y:S02]  /*3ff0*/  FENCE.VIEW.ASYNC.S ;  /* 0x00000000000073c6 */ /* 0x008ee40000000000 */
[----:B---3--:R-:W-:Y:S01]  /*4000*/  SYNCS.ARRIVE.TRANS64.RED.A1T0 RZ, [UR5], RZ ;  /* 0x000000ffffff79a7 */ /* 0x008fe20008100405 */
[----:B--2---:R-:W-:-:S13]  /*4010*/  LOP3.LUT P1, RZ, R6, 0x1, RZ, 0xc0, !PT ;  /* 0x0000000106ff7812 */ /* 0x004fda000782c0ff */
[----:B------:R-:W-:Y:S05]  /*4020*/  @P1 BRA `(.L_x_61) ;  /* 0xfffffffc00981947 */ /* 0x000fea000383ffff */
[----:B------:R-:W-:-:S04]  /*4030*/  SHF.L.U32 R0, R2, 0x1f, RZ ;  /* 0x0000001f02007819 */ /* 0x000fc800000006ff */
[----:B------:R-:W2:Y:S02]  /*4040*/  SYNCS.PHASECHK.TRANS64 P0, [UR4+0x158], R0 ;  /* 0x00015800ff0075a7 */ /* 0x000ea40008001004 */
[----:B-12---:R-:W-:Y:S05]  /*4050*/  @P0 EXIT ;  /* 0x000000000000094d */ /* 0x006fea0003800000 */
[----:B------:R-:W-:-:S07]  /*4060*/  MOV R0, UR4 ;  /* 0x0000000400007c02 */ /* 0x000fce0008000f00 */
.L_x_62:
[----:B-1----:R-:W-:-:S04]  /*4070*/  SHF.L.U32 R3, R2, 0x1f, RZ ;  /* 0x0000001f02037819 */ /* 0x002fc800000006ff */
[----:B------:R1:W2:Y:S03]  /*4080*/  SYNCS.PHASECHK.TRANS64.TRYWAIT P0, [R0+URZ+0x158], R3 ;  /* 0x00015803000075a7 */ /* 0x0002a600080011ff */
[----:B--2---:R-:W-:Y:S05]  /*4090*/  @!P0 NANOSLEEP.SYNCS 0x989680 ;  /* 0x009896800000895d */ /* 0x004fea0003900000 */
[----:B------:R-:W2:Y:S02]  /*40a0*/  @!P0 SYNCS.PHASECHK.TRANS64 P0, [R0+URZ+0x158], R3 ;  /* 0x00015803000085a7 */ /* 0x000ea400080010ff */
[----:B--2---:R-:W-:Y:S05]  /*40b0*/  @P0 EXIT ;  /* 0x000000000000094d */ /* 0x004fea0003800000 */
[----:B------:R-:W-:Y:S05]  /*40c0*/  BRA `(.L_x_62) ;  /* 0xfffffffc00e87947 */ /* 0x000fea000383ffff */
.L_x_58:
[----:B------:R-:W-:Y:S05]  /*40d0*/  BRA.U UP4, `(.L_x_63) ;  /* 0x00000011049c7547 */ /* 0x000fea000b800000 */
[----:B------:R-:W2:Y:S01]  /*40e0*/  S2UR UR4, SR_CgaCtaId ;  /* 0x00000000000479c3 */ /* 0x000ea20000008800 */
[----:B------:R-:W-:Y:S01]  /*40f0*/  UMOV UR5, 0x40 ;  /* 0x0000004000057882 */ /* 0x000fe20000000000 */
[----:B------:R-:W-:Y:S01]  /*4100*/  NOP ;  /* 0x0000000000007918 */ /* 0x000fe20000000000 */
[----:B------:R-:W-:Y:S01]  /*4110*/  UMOV UR6, 0x400 ;  /* 0x0000040000067882 */ /* 0x000fe20000000000 */
[----:B--2---:R-:W-:Y:S02]  /*4120*/  ULEA UR5, UR4, UR5, 0x18 ;  /* 0x0000000504057291 */ /* 0x004fe4000f8ec0ff */
[----:B------:R-:W-:-:S07]  /*4130*/  ULEA UR6, UR4, UR6, 0x18 ;  /* 0x0000000604067291 */ /* 0x000fce000f8ec0ff */
[----:B------:R-:W2:Y:S02]  /*4140*/  LDS.U8 R3, [UR5+0x1c] ;  /* 0x00001c05ff037984 */ /* 0x000ea40008000000 */
[----:B--2---:R-:W-:-:S13]  /*4150*/  ISETP.NE.AND P0, PT, R3, RZ, PT ;  /* 0x000000ff0300720c */ /* 0x004fda0003f05270 */
[----:B------:R-:W-:Y:S05]  /*4160*/  @P0 BRA `(.L_x_64) ;  /* 0x0000000400080947 */ /* 0x000fea0003800000 */
[----:B------:R-:W-:Y:S02]  /*4170*/  UISETP.NE.U32.AND UP1, UPT, UR41, 0x1, UPT ;  /* 0x000000012900788c */ /* 0x000fe4000bf25070 */
[----:B------:R-:W-:-:S07]  /*4180*/  UIADD3 UR7, UPT, UPT, UR5, 0x8, URZ ;  /* 0x0000000805077890 */ /* 0x000fce000fffe0ff */
[----:B------:R-:W-:Y:S05]  /*4190*/  BRA.U !UP1, `(.L_x_65) ;  /* 0x00000001099c7547 */ /* 0x000fea000b800000 */
[----:B------:R-:W-:Y:S01]  /*41a0*/  ELECT P0, URZ, PT ;  /* 0x0000000000ff782f */ /* 0x000fe20003800000 */
[----:B------:R-:W-:-:S12]  /*41b0*/  BSSY B0, `(.L_x_65) ;  /* 0x0000025000007945 */ /* 0x000fd80003800000 */
[----:B------:R-:W-:Y:S05]  /*41c0*/  @!P0 BRA `(.L_x_66) ;  /* 0x00000000008c8947 */ /* 0x000fea0003800000 */
[----:B------:R-:W-:-:S05]  /*41d0*/  UMOV UR4, 0x10 ;  /* 0x0000001000047882 */ /* 0x000fca0000000000 */
[----:B------:R-:W-:Y:S04]  /*41e0*/  DEPBAR.LE SB2, 0x36 ;  /* 0x0000ad800000791a */ /* 0x000fe80000000000 */
[----:B------:R-:W2:Y:S02]  /*41f0*/  UTCATOMSWS.2CTA.FIND_AND_SET.ALIGN UP0, UR4, UR4 ;  /* 0x00000004000475e3 */ /* 0x000ea40008200800 */
[----:B--2---:R-:W-:Y:S01]  /*4200*/  MOV R10, UR4 ;  /* 0x00000004000a7c02 */ /* 0x004fe20008000f00 */
[----:B------:R-:W-:Y:S06]  /*4210*/  BRA.U UP0, `(.L_x_67) ;  /* 0x0000000100187547 */ /* 0x000fec000b800000 */
.L_x_68:
[----:B------:R-:W-:Y:S05]  /*4220*/  NANOSLEEP 0x64 ;  /* 0x000000640000795d */ /* 0x000fea0003800000 */
[----:B------:R-:W-:-:S05]  /*4230*/  UMOV UR4, 0x10 ;  /* 0x0000001000047882 */ /* 0x000fca0000000000 */
[----:B------:R-:W-:Y:S04]  /*4240*/  DEPBAR.LE SB2, 0x36 ;  /* 0x0000ad800000791a */ /* 0x000fe80000000000 */
[----:B------:R-:W2:Y:S02]  /*4250*/  UTCATOMSWS.2CTA.FIND_AND_SET.ALIGN UP0, UR4, UR4 ;  /* 0x00000004000475e3 */ /* 0x000ea40008200800 */
[----:B--2---:R-:W-:Y:S01]  /*4260*/  MOV R10, UR4 ;  /* 0x00000004000a7c02 */ /* 0x004fe20008000f00 */
[----:B------:R-:W-:Y:S05]  /*4270*/  BRA.U !UP0, `(.L_x_68) ;  /* 0xfffffffd08e87547 */ /* 0x000fea000b83ffff */
.L_x_67:
[----:B------:R-:W2:Y:S01]  /*4280*/  LDS R6, [UR5+0x10] ;  /* 0x00001005ff067984 */ /* 0x000ea20008000800 */
[----:B------:R-:W-:Y:S01]  /*4290*/  IMAD.U32 R3, RZ, RZ, UR6 ;  /* 0x00000006ff037e24 */ /* 0x000fe2000f8e00ff */
[----:B------:R-:W-:-:S03]  /*42a0*/  MOV R4, UR40 ;  /* 0x0000002800047c02 */ /* 0x000fc60008000f00 */
[----:B------:R-:W-:Y:S01]  /*42b0*/  VIADD R3, R3, 0x1a0 ;  /* 0x000001a003037836 */ /* 0x000fe20000000000 */
[----:B--2---:R-:W-:-:S04]  /*42c0*/  SHF.L.U32 R6, R6, 0x1f, RZ ;  /* 0x0000001f06067819 */ /* 0x004fc800000006ff */
[----:B------:R-:W2:Y:S02]  /*42d0*/  SYNCS.PHASECHK.TRANS64.TRYWAIT P0, [UR5+0x8], R6 ;  /* 0x00000806ff0075a7 */ /* 0x000ea40008001105 */
[----:B--2---:R-:W-:Y:S05]  /*42e0*/  @P0 BRA `(.L_x_69) ;  /* 0x0000000000080947 */ /* 0x004fea0003800000 */
[----:B------:R-:W2:Y:S02]  /*42f0*/  SYNCS.PHASECHK.TRANS64.TRYWAIT P0, [UR5+0x8], R6 ;  /* 0x00000806ff0075a7 */ /* 0x000ea40008001105 */
[----:B--2---:R-:W-:Y:S05]  /*4300*/  @!P0 BRA `(.L_x_70) ;  /* 0x0000005c00688947 */ /* 0x004fea0003800000 */
.L_x_69:
[----:B------:R-:W-:Y:S01]  /*4310*/  PRMT R4, R4, 0x654, R3 ;  /* 0x0000065404047816 */ /* 0x000fe20000000003 */
[----:B------:R-:W-:Y:S01]  /*4320*/  HFMA2 R3, -RZ, RZ, 0, 5.9604644775390625e-08 ;  /* 0x00000001ff037431 */ /* 0x000fe200000001ff */
[----:B------:R-:W-:Y:S01]  /*4330*/  UPRMT UR4, UR40, 0x654, UR7 ;  /* 0x0000065428047896 */ /* 0x000fe20008000007 */
[----:B------:R-:W-:Y:S02]  /*4340*/  IMAD.MOV.U32 R8, RZ, RZ, 0xffff ;  /* 0x0000ffffff087424 */ /* 0x000fe400078e00ff */
[----:B--2---:R-:W-:Y:S02]  /*4350*/  IMAD.MOV.U32 R6, RZ, RZ, 0x4 ;  /* 0x00000004ff067424 */ /* 0x004fe400078e00ff */
[----:B------:R-:W-:Y:S01]  /*4360*/  IMAD.SHL.U32 R9, R10, 0x20, RZ ;  /* 0x000000200a097824 */ /* 0x000fe200078e00ff */
[----:B------:R-:W-:Y:S02]  /*4370*/  MOV R5, UR4 ;  /* 0x0000000400057c02 */ /* 0x000fe40008000f00 */
[-C--:B------:R-:W-:Y:S01]  /*4380*/  SHF.L.U32 R8, R8, R10.reuse, RZ ;  /* 0x0000000a08087219 */ /* 0x080fe200000006ff */
[----:B------:R2:W-:Y:S01]  /*4390*/  SYNCS.ARRIVE.TRANS64.RED RZ, [UR4], R6 ;  /* 0x00000006ffff79a7 */ /* 0x0005e20008000404 */
[----:B------:R-:W-:Y:S01]  /*43a0*/  SHF.L.U32 R7, R3, R10, RZ ;  /* 0x0000000a03077219 */ /* 0x000fe200000006ff */
[----:B------:R2:W-:Y:S04]  /*43b0*/  STS [UR6+0x1a0], R9 ;  /* 0x0001a009ff007988 */ /* 0x0005e80008000806 */
[----:B------:R2:W-:Y:S04]  /*43c0*/  STAS [R4.64], R10 ;  /* 0x0000000a04007dbd */ /* 0x0005e8000c0008ff */
[----:B------:R2:W-:Y:S04]  /*43d0*/  ATOMS.OR RZ, [UR5+0x14], R8 ;  /* 0x00001408ffff798c */ /* 0x0005e8000b000005 */
[----:B------:R2:W-:Y:S04]  /*43e0*/  ATOMS.OR RZ, [UR5+0x18], R7 ;  /* 0x00001807ffff798c */ /* 0x0005e8000b000005 */
[----:B------:R2:W-:Y:S02]  /*43f0*/  ATOMS.XOR RZ, [UR5+0x10], R3 ;  /* 0x00001003ffff798c */ /* 0x0005e4000b800005 */
.L_x_66:
[----:B-1----:R-:W-:Y:S05]  /*4400*/  BSYNC B0 ;  /* 0x0000000000007941 */ /* 0x002fea0003800000 */
.L_x_65:
[----:B------:R-:W-:Y:S05]  /*4410*/  BRA.U UP1, `(.L_x_71) ;  /* 0x00000001016c7547 */ /* 0x000fea000b800000 */
[----:B------:R-:W-:-:S03]  /*4420*/  UMOV UR4, 0xffffffff ;  /* 0xffffffff00047882 */ /* 0x000fc60000000000 */
[----:B------:R-:W-:Y:S05]  /*4430*/  BRA.DIV UR4, `(.L_x_72) ;  /* 0x0000005e04347947 */ /* 0x000fea000b800000 */
[----:B------:R-:W-:-:S13]  /*4440*/  ELECT P6, URZ, PT ;  /* 0x0000000000ff782f */ /* 0x000fda00038c0000 */
.L_x_182:
[----:B------:R-:W-:Y:S05]  /*4450*/  @!P6 BRA `(.L_x_71) ;  /* 0x00000000005ce947 */ /* 0x000fea0003800000 */
[----:B--2---:R-:W2:Y:S02]  /*4460*/  LDS R4, [UR5+0x10] ;  /* 0x00001005ff047984 */ /* 0x004ea40008000800 */
[----:B--2---:R-:W-:-:S04]  /*4470*/  SHF.L.U32 R4, R4, 0x1f, RZ ;  /* 0x0000001f04047819 */ /* 0x004fc800000006ff */
[----:B------:R-:W2:Y:S02]  /*4480*/  SYNCS.PHASECHK.TRANS64.TRYWAIT P0, [UR5+0x8], R4 ;  /* 0x00000804ff0075a7 */ /* 0x000ea40008001105 */
[----:B--2---:R-:W-:Y:S05]  /*4490*/  @P0 BRA `(.L_x_73) ;  /* 0x0000000000080947 */ /* 0x004fea0003800000 */
[----:B------:R-:W2:Y:S02]  /*44a0*/  SYNCS.PHASECHK.TRANS64.TRYWAIT P0, [UR5+0x8], R4 ;  /* 0x00000804ff0075a7 */ /* 0x000ea40008001105 */
[----:B--2---:R-:W-:Y:S05]  /*44b0*/  @!P0 BRA `(.L_x_74) ;  /* 0x0000005c00348947 */ /* 0x004fea0003800000 */
.L_x_73:
[----:B------:R-:W3:Y:S01]  /*44c0*/  LDS R6, [UR6+0x1a0] ;  /* 0x0001a006ff067984 */ /* 0x000ee20008000800 */
[----:B--2---:R-:W-:Y:S02]  /*44d0*/  HFMA2 R3, -RZ, RZ, 0, 5.9604644775390625e-08 ;  /* 0x00000001ff037431 */ /* 0x004fe400000001ff */
[----:B------:R-:W-:Y:S01]  /*44e0*/  IMAD.MOV.U32 R4, RZ, RZ, 0xffff ;  /* 0x0000ffffff047424 */ /* 0x000fe200078e00ff */
[----:B------:R-:W-:Y:S01]  /*44f0*/  UPRMT UR4, UR40, 0x654, UR7 ;  /* 0x0000065428047896 */ /* 0x000fe20008000007 */
[----:B---3--:R-:W-:-:S03]  /*4500*/  IMAD.SHL.U32 R5, R6, 0x20, RZ ;  /* 0x0000002006057824 */ /* 0x008fc600078e00ff */
[-C--:B------:R-:W-:Y:S02]  /*4510*/  SHF.L.U32 R4, R4, R6.reuse, RZ ;  /* 0x0000000604047219 */ /* 0x080fe400000006ff */
[----:B------:R-:W-:Y:S01]  /*4520*/  SHF.L.U32 R6, R3, R6, RZ ;  /* 0x0000000603067219 */ /* 0x000fe200000006ff */
[----:B------:R3:W-:Y:S04]  /*4530*/  STS [UR6+0x1a0], R5 ;  /* 0x0001a005ff007988 */ /* 0x0007e80008000806 */
[----:B------:R3:W-:Y:S04]  /*4540*/  ATOMS.OR RZ, [UR5+0x14], R4 ;  /* 0x00001404ffff798c */ /* 0x0007e8000b000005 */
[----:B------:R3:W-:Y:S01]  /*4550*/  ATOMS.OR RZ, [UR5+0x18], R6 ;  /* 0x00001806ffff798c */ /* 0x0007e2000b000005 */
[----:B------:R-:W-:Y:S03]  /*4560*/  SYNCS.ARRIVE.TRANS64.RED.A1T0 RZ, [UR4], RZ ;  /* 0x000000ffffff79a7 */ /* 0x000fe60008100404 */
[----:B------:R3:W-:Y:S01]  /*4570*/  ATOMS.XOR RZ, [UR5+0x10], R3 ;  /* 0x00001003ffff798c */ /* 0x0007e2000b800005 */
[----:B------:R-:W-:Y:S05]  /*4580*/  BRA `(.L_x_71) ;  /* 0x0000000000107947 */ /* 0x000fea0003800000 */
.L_x_64:
[----:B------:R-:W-:Y:S02]  /*4590*/  MOV R3, 0xffffffff ;  /* 0xffffffff00037802 */ /* 0x000fe40000000f00 */
[----:B------:R-:W-:-:S03]  /*45a0*/  MOV R4, 0x45d0 ;  /* 0x000045d000047802 */ /* 0x000fc60000000f00 */
[----:B------:R2:W-:Y:S04]  /*45b0*/  STS [UR6+0x1a0], R3 ;  /* 0x0001a003ff007988 */ /* 0x0005e80008000806 */
[----:B-12--5:R-:W-:Y:S05]  /*45c0*/  CALL.REL.NOINC `($__internal_1_$__cuda_sm10x_tcgen05_guardrail_trap_phase_invalid_during_alloc) ;  /* 0x0000006000707944 */ /* 0x026fea0003c00000 */
.L_x_71:
[----:B------:R-:W-:Y:S05]  /*45d0*/  WARPSYNC.ALL ;  /* 0x0000000000007948 */ /* 0x000fea0003800000 */
[----:B------:R-:W4:Y:S01]  /*45e0*/  S2UR UR21, SR_CgaCtaId ;  /* 0x00000000001579c3 */ /* 0x000f220000008800 */
[----:B------:R-:W-:Y:S01]  /*45f0*/  UMOV UR4, 0x400 ;  /* 0x0000040000047882 */ /* 0x000fe20000000000 */
[----:B------:R-:W-:-:S06]  /*4600*/  NOP ;  /* 0x0000000000007918 */ /* 0x000fcc0000000000 */
[----:B------:R-:W-:Y:S06]  /*4610*/  BAR.ARV 0x6, 0xa0 ;  /* 0x0182800000007b1d */ /* 0x000fec0000002000 */
[----:B------:R-:W1:Y:S01]  /*4620*/  LDCU UR6, c[0x0][0x394] ;  /* 0x00007280ff0677ac */ /* 0x000e620008000800 */
[----:B------:R-:W-:Y:S01]  /*4630*/  LOP3.LUT R2, R2, 0xffff, RZ, 0xc0, !PT ;  /* 0x0000ffff02027812 */ /* 0x000fe200078ec0ff */
[----:B--2---:R-:W-:Y:S01]  /*4640*/  IMAD.MOV.U32 R8, RZ, RZ, 0x1 ;  /* 0x00000001ff087424 */ /* 0x004fe200078e00ff */
[----:B------:R-:W-:Y:S01]  /*4650*/  LOP3.LUT R0, R0, 0xffff, RZ, 0xc0, !PT ;  /* 0x0000ffff00007812 */ /* 0x000fe200078ec0ff */
[----:B------:R-:W-:Y:S01]  /*4660*/  UMOV UR25, URZ ;  /* 0x000000ff00197c82 */ /* 0x000fe20008000000 */
[----:B------:R-:W-:Y:S01]  /*4670*/  R2UR UR22, R2 ;  /* 0x00000000021672ca */ /* 0x000fe200000e0000 */
[----:B------:R-:W-:Y:S01]  /*4680*/  IMAD.MOV.U32 R2, RZ, RZ, RZ ;  /* 0x000000ffff027224 */ /* 0x000fe200078e00ff */
[----:B------:R-:W-:Y:S01]  /*4690*/  R2UR UR37, R0 ;  /* 0x00000000002572ca */ /* 0x000fe200000e0000 */
[----:B------:R-:W-:Y:S01]  /*46a0*/  IMAD.MOV.U32 R0, RZ, RZ, RZ ;  /* 0x000000ffff007224 */ /* 0x000fe200078e00ff */
[----:B------:R-:W-:Y:S01]  /*46b0*/  UMOV UR18, URZ ;  /* 0x000000ff00127c82 */ /* 0x000fe20008000000 */
[----:B----4-:R-:W-:-:S02]  /*46c0*/  ULEA UR21, UR21, UR4, 0x18 ;  /* 0x0000000415157291 */ /* 0x010fc4000f8ec0ff */
[----:B------:R-:W-:Y:S02]  /*46d0*/  UISETP.NE.AND UP4, UPT, UR41, URZ, UPT ;  /* 0x000000ff2900728c */ /* 0x000fe4000bf85270 */
[----:B------:R-:W-:Y:S02]  /*46e0*/  UIADD3 UR5, UPT, UPT, UR21, 0x3300, URZ ;  /* 0x0000330015057890 */ /* 0x000fe4000fffe0ff */
[----:B------:R-:W-:Y:S02]  /*46f0*/  UIADD3 UR7, UPT, UPT, UR21, 0x25300, URZ ;  /* 0x0002530015077890 */ /* 0x000fe4000fffe0ff */
[----:B-1----:R-:W-:Y:S01]  /*4700*/  UIADD3 UR6, UPT, UPT, UR6, 0x3f, URZ ;  /* 0x0000003f06067890 */ /* 0x002fe2000fffe0ff */
[----:B---3--:R-:W1:Y:S01]  /*4710*/  LDS R3, [UR21+0x1a0] ;  /* 0x0001a015ff037984 */ /* 0x008e620008000800 */
[----:B------:R-:W-:Y:S02]  /*4720*/  UIADD3 UR36, UPT, UPT, UR21, 0x158, URZ ;  /* 0x0000015815247890 */ /* 0x000fe4000fffe0ff */
[----:B------:R-:W-:-:S02]  /*4730*/  USHF.R.S32.HI UR4, URZ, 0x1f, UR6 ;  /* 0x0000001fff047899 */ /* 0x000fc40008011406 */
[----:B------:R-:W-:Y:S02]  /*4740*/  USHF.R.U32.HI UR5, URZ, 0x4, UR5 ;  /* 0x00000004ff057899 */ /* 0x000fe40008011605 */
[----:B------:R-:W-:Y:S02]  /*4750*/  ULEA.HI UR4, UR4, UR6, URZ, 0x6 ;  /* 0x0000000604047291 */ /* 0x000fe4000f8f30ff */
[----:B------:R-:W-:Y:S02]  /*4760*/  USHF.R.U32.HI UR7, URZ, 0x4, UR7 ;  /* 0x00000004ff077899 */ /* 0x000fe40008011607 */
[----:B------:R-:W-:Y:S02]  /*4770*/  USHF.R.S32.HI UR27, URZ, 0x6, UR4 ;  /* 0x00000006ff1b7899 */ /* 0x000fe40008011404 */
[----:B------:R-:W-:Y:S02]  /*4780*/  UPRMT UR36, URZ, 0x654, UR36 ;  /* 0x00000654ff247896 */ /* 0x000fe40008000024 */
[----:B------:R-:W-:-:S02]  /*4790*/  UISETP.LT.AND UP0, UPT, UR27, 0x1, UPT ;  /* 0x000000011b00788c */ /* 0x000fc4000bf01270 */
[----:B------:R-:W-:Y:S02]  /*47a0*/  ULOP3.LUT UR24, UR5, 0x3fff, URZ, 0xc0, !UPT ;  /* 0x00003fff05187892 */ /* 0x000fe4000f8ec0ff */
[----:B------:R-:W-:Y:S02]  /*47b0*/  USEL UR38, UR27, 0x1, !UP0 ;  /* 0x000000011b267887 */ /* 0x000fe4000c000000 */
[----:B------:R-:W-:Y:S02]  /*47c0*/  ULOP3.LUT UR23, UR7, 0x3fff, URZ, 0xc0, !UPT ;  /* 0x00003fff07177892 */ /* 0x000fe4000f8ec0ff */
[----:B------:R-:W-:Y:S01]  /*47d0*/  UIADD3 UR38, UPT, UPT, -UR38, URZ, URZ ;  /* 0x000000ff26267290 */ /* 0x000fe2000fffe1ff */
[----:B------:R-:W-:Y:S01]  /*47e0*/  UMOV UR34, 0x0 ;  /* 0x0000000000227882 */ /* 0x000fe20000000000 */
[----:B------:R-:W-:Y:S01]  /*47f0*/  UMOV UR35, 0x8118490 ;  /* 0x0811849000237882 */ /* 0x000fe20000000000 */
[----:B------:R-:W-:Y:S01]  /*4800*/  UMOV UR32, 0x0 ;  /* 0x0000000000207882 */ /* 0x000fe20000000000 */
[----:B------:R-:W-:Y:S01]  /*4810*/  UMOV UR33, 0x8118490 ;  /* 0x0811849000217882 */ /* 0x000fe20000000000 */
[----:B------:R-:W-:Y:S01]  /*4820*/  UMOV UR30, 0x0 ;  /* 0x00000000001e7882 */ /* 0x000fe20000000000 */
[----:B------:R-:W-:Y:S01]  /*4830*/  UMOV UR31, 0x8118490 ;  /* 0x08118490001f7882 */ /* 0x000fe20000000000 */
[----:B------:R-:W-:Y:S01]  /*4840*/  UMOV UR28, 0x0 ;  /* 0x00000000001c7882 */ /* 0x000fe20000000000 */
[----:B------:R-:W-:Y:S01]  /*4850*/  UMOV UR29, 0x8118490 ;  /* 0x08118490001d7882 */ /* 0x000fe20000000000 */
[C---:B-1----:R-:W-:Y:S01]  /*4860*/  VIADD R5, R3.reuse, 0x20 ;  /* 0x0000002003057836 */ /* 0x042fe20000000000 */
[----:B------:R-:W-:-:S04]  /*4870*/  LOP3.LUT R4, R3, 0xffff, RZ, 0xc0, !PT ;  /* 0x0000ffff03047812 */ /* 0x000fc800078ec0ff */
[----:B------:R-:W-:-:S05]  /*4880*/  LOP3.LUT R5, R5, 0xffff, RZ, 0xc0, !PT ;  /* 0x0000ffff05057812 */ /* 0x000fca00078ec0ff */
[----:B------:R1:W-:Y:S02]  /*4890*/  STL.64 [R1], R4 ;  /* 0x0000000401007387 */ /* 0x0003e40000100a00 */
.L_x_83:
[----:B-1----:R-:W-:-:S04]  /*48a0*/  SHF.L.U32 R5, R2, 0x1f, RZ ;  /* 0x0000001f02057819 */ /* 0x002fc800000006ff */
[----:B------:R-:W1:Y:S02]  /*48b0*/  SYNCS.PHASECHK.TRANS64.TRYWAIT P0, [UR21+0x150], R5 ;  /* 0x00015005ff0075a7 */ /* 0x000e640008001115 */
[----:B-1-34-:R-:W-:Y:S05]  /*48c0*/  @!P0 BRA `(.L_x_75) ;  /* 0x0000005800488947 */ /* 0x01afea0003800000 */
.L_x_184:
[----:B-1----:R-:W1:Y:S01]  /*48d0*/  LDS.128 R4, [UR21+0x190] ;  /* 0x00019015ff047984 */ /* 0x002e620008000c00 */
[----:B------:R-:W-:Y:S01]  /*48e0*/  ULEA UR26, UR25, UR21, 0x3 ;  /* 0x00000015191a7291 */ /* 0x000fe2000f8e18ff */
[----:B------:R-:W-:Y:S01]  /*48f0*/  @!PT LDS RZ, [RZ] ;  /* 0x00000000fffff984 */ /* 0x000fe20000000800 */
[----:B------:R-:W-:Y:S01]  /*4900*/  @!PT LDS RZ, [RZ] ;  /* 0x00000000fffff984 */ /* 0x000fe20000000800 */
[----:B------:R-:W-:Y:S01]  /*4910*/  @!PT LDS RZ, [RZ] ;  /* 0x00000000fffff984 */ /* 0x000fe20000000800 */
[----:B------:R-:W-:Y:S01]  /*4920*/  @!PT LDS RZ, [RZ] ;  /* 0x00000000fffff984 */ /* 0x000fe20000000800 */
[----:B------:R2:W-:Y:S06]  /*4930*/  MEMBAR.ALL.CTA ;  /* 0x0000000000007992 */ /* 0x0005ec0000008000 */
[----:B--2---:R-:W2:Y:S02]  /*4940*/  FENCE.VIEW.ASYNC.S ;  /* 0x00000000000073c6 */ /* 0x004ea40000000000 */
[----:B--2---:R-:W-:Y:S01]  /*4950*/  SYNCS.ARRIVE.TRANS64.RED.A1T0 RZ, [UR36], RZ ;  /* 0x000000ffffff79a7 */ /* 0x004fe20008100424 */
[----:B-1----:R-:W-:Y:S01]  /*4960*/  LOP3.LUT P3, RZ, R6, 0x1, RZ, 0xc0, !PT ;  /* 0x0000000106ff7812 */ /* 0x002fe2000786c0ff */
[----:B------:R-:W-:-:S12]  /*4970*/  BRA.U UP4, `(.L_x_76) ;  /* 0x00000001040c7547 */ /* 0x000fd8000b800000 */
[----:B------:R-:W-:-:S04]  /*4980*/  SHF.L.U32 R5, R8, 0x1f, RZ ;  /* 0x0000001f08057819 */ /* 0x000fc800000006ff */
[----:B------:R-:W1:Y:S02]  /*4990*/  SYNCS.PHASECHK.TRANS64.TRYWAIT P0, [UR26+0x170], R5 ;  /* 0x00017005ff0075a7 */ /* 0x000e64000800111a */
[----:B-1----:R-:W-:Y:S05]  /*49a0*/  @!P0 BRA `(.L_x_77) ;  /* 0x0000005800288947 */ /* 0x002fea0003800000 */
.L_x_76:
[----:B------:R-:W-:Y:S05]  /*49b0*/  BRA.U UP4, `(.L_x_78) ;  /* 0x00000005040c7547 */ /* 0x000fea000b800000 */
[----:B------:R-:W2:Y:S02]  /*49c0*/  LDCU UR4, c[0x0][0x394] ;  /* 0x00007280ff0477ac */ /* 0x000ea40008000800 */
[----:B--2---:R-:W-:-:S09]  /*49d0*/  UISETP.GE.AND UP0, UPT, UR4, 0x1, UPT ;  /* 0x000000010400788c */ /* 0x004fd2000bf06270 */
[----:B------:R-:W-:Y:S05]  /*49e0*/  BRA.U !UP0, `(.L_x_79) ;  /* 0x0000000108f47547 */ /* 0x000fea000b800000 */
[----:B------:R-:W-:Y:S01]  /*49f0*/  ULEA UR4, UR25, UR49, 0x2 ;  /* 0x0000003119047291 */ /* 0x000fe2000f8e10ff */
[----:B-1----:R-:W-:-:S08]  /*4a00*/  SHF.L.U32 R4, R0, 0x1f, RZ ;  /* 0x0000001f00047819 */ /* 0x002fd000000006ff */
[----:B------:R-:W5:Y:S01]  /*4a10*/  LDL R5, [UR4] ;  /* 0x00000004ff057983 */ /* 0x000f620008100800 */
[----:B------:R-:W-:Y:S02]  /*4a20*/  ULEA UR4, UR18, UR21, 0x3 ;  /* 0x0000001512047291 */ /* 0x000fe4000f8e18ff */
[----:B------:R-:W-:Y:S01]  /*4a30*/  UPLOP3.LUT UP2, UPT, UPT, UPT, UPT, 0x40, 0x4 ;  /* 0x000000000004789c */ /* 0x000fe20003f4e870 */
[----:B------:R-:W-:Y:S01]  /*4a40*/  UMOV UR20, UR38 ;  /* 0x0000002600147c82 */ /* 0x000fe20008000000 */
[----:B------:R-:W-:-:S05]  /*4a50*/  UMOV UR19, UR27 ;  /* 0x0000001b00137c82 */ /* 0x000fca0008000000 */
[----:B------:R1:W2:Y:S01]  /*4a60*/  SYNCS.PHASECHK.TRANS64.TRYWAIT P2, [UR4], R4 ;  /* 0x00000004ff0075a7 */ /* 0x0002a20008041104 */
[----:B------:R-:W-:-:S05]  /*4a70*/  UMOV UR4, UR18 ;  /* 0x0000001200047c82 */ /* 0x000fca0008000000 */
.L_x_82:
[----:B------:R-:W-:Y:S02]  /*4a80*/  UIADD3 UR20, UPT, UPT, UR20, 0x1, URZ ;  /* 0x0000000114147890 */ /* 0x000fe4000fffe0ff */
[----:B------:R-:W-:Y:S02]  /*4a90*/  ULEA UR17, UR4, UR21, 0x3 ;  /* 0x0000001504117291 */ /* 0x000fe4000f8e18ff */
[----:B------:R-:W-:Y:S01]  /*4aa0*/  UISETP.NE.AND UP3, UPT, UR20, URZ, UPT ;  /* 0x000000ff1400728c */ /* 0x000fe2000bf65270 */
[----:B--234-:R-:W-:Y:S10]  /*4ab0*/  @P2 BRA `(.L_x_80) ;  /* 0x00000000000c2947 */ /* 0x01cff40003800000 */
[----:B------:R-:W-:Y:S04]  /*4ac0*/  SHF.L.U32 R6, R0, 0x1f, RZ ;  /* 0x0000001f00067819 */ /* 0x000fe800000006ff */
[----:B------:R-:W2:Y:S02]  /*4ad0*/  SYNCS.PHASECHK.TRANS64.TRYWAIT P0, [UR17], R6 ;  /* 0x00000006ff0075a7 */ /* 0x000ea40008001111 */
[----:B--2---:R-:W-:Y:S05]  /*4ae0*/  @!P0 BRA `(.L_x_81) ;  /* 0x0000005400f08947 */ /* 0x004fea0003800000 */
.L_x_80:
[----:B------:R-:W-:Y:S01]  /*4af0*/  UISETP.NE.AND UP0, UPT, UR19, 0x1, UPT ;  /* 0x000000011300788c */ /* 0x000fe2000bf05270 */
[----:B------:R-:W-:Y:S01]  /*4b00*/  PLOP3.LUT P2, PT, PT, PT, PT, 0x80, 0x8 ;  /* 0x000000000008781c */ /* 0x000fe20003f4f070 */
[----:B------:R-:W-:Y:S02]  /*4b10*/  UIADD3 UR5, UPT, UPT, UR4, 0x1, URZ ;  /* 0x0000000104057890 */ /* 0x000fe4000fffe0ff */
[----:B------:R-:W-:Y:S02]  /*4b20*/  ULEA UR10, UR4, UR23, 0x8 ;  /* 0x00000017040a7291 */ /* 0x000fe4000f8e40ff */
[----:B------:R-:W-:Y:S01]  /*4b30*/  UISETP.NE.AND UP1, UPT, UR5, 0x11, UPT ;  /* 0x000000110500788c */ /* 0x000fe2000bf25270 */
[----:B------:R-:W-:Y:S01]  /*4b40*/  PLOP3.LUT P0, PT, PT, PT, UP0, 0x80, 0x8 ;  /* 0x000000000008781c */ /* 0x000fe20003f0f008 */
[----:B------:R-:W-:Y:S02]  /*4b50*/  ULEA UR14, UR4, UR24, 0x9 ;  /* 0x00000018040e7291 */ /* 0x000fe4000f8e48ff */
[----:B------:R-:W-:Y:S02]  /*4b60*/  USEL UR6, URZ, 0x1, UP1 ;  /* 0x00000001ff067887 */ /* 0x000fe40008800000 */
[----:B------:R-:W-:Y:S01]  /*4b70*/  USEL UR18, UR5, URZ, UP1 ;  /* 0x000000ff05127287 */ /* 0x000fe20008800000 */
[----:B------:R-:W-:Y:S11]  /*4b80*/  ELECT P1, URZ, PT ;  /* 0x0000000000ff782f */ /* 0x000ff60003820000 */
[----:B------:R-:W-:Y:S02]  /*4b90*/  @!UPT UIADD3 URZ, UPT, UPT, URZ, URZ, URZ ;  /* 0x000000fffffff290 */ /* 0x000fe4000fffe0ff */
[C---:B-----5:R-:W-:Y:S01]  /*4ba0*/  @P1 R2UR.BROADCAST UR4, R5.reuse ;  /* 0x00000000050412ca */ /* 0x060fe200008e0000 */
[----:B------:R-:W-:Y:S01]  /*4bb0*/  @UP0 ULEA UR5, UR18, UR21, 0x3 ;  /* 0x0000001512050291 */ /* 0x000fe2000f8e18ff */
[----:B------:R-:W-:Y:S01]  /*4bc0*/  LOP3.LUT R0, R0, UR6, RZ, 0x3c, !PT ;  /* 0x0000000600007c12 */ /* 0x000fe2000f8e3cff */
[----:B------:R-:W-:Y:S02]  /*4bd0*/  UIADD3 UR8, UPT, UPT, UR10, 0x40, URZ ;  /* 0x000000400a087890 */ /* 0x000fe4000fffe0ff */
[----:B------:R-:W-:Y:S01]  /*4be0*/  UIADD3 UR6, UPT, UPT, UR14, 0x80, URZ ;  /* 0x000000800e067890 */ /* 0x000fe2000fffe0ff */
[----:B-1----:R-:W-:Y:S01]  /*4bf0*/  @P0 SHF.L.U32 R4, R0, 0x1f, RZ ;  /* 0x0000001f00040819 */ /* 0x002fe200000006ff */
[----:B------:R-:W-:Y:S02]  /*4c00*/  UIADD3 UR12, UPT, UPT, UR10, 0x80, URZ ;  /* 0x000000800a0c7890 */ /* 0x000fe4000fffe0ff */
[----:B------:R-:W-:Y:S01]  /*4c10*/  UIADD3 UR19, UPT, UPT, UR19, -0x1, URZ ;  /* 0xffffffff13137890 */ /* 0x000fe2000fffe0ff */
[----:B------:R3:W4:Y:S01]  /*4c20*/  @P0 SYNCS.PHASECHK.TRANS64.TRYWAIT P2, [UR5], R4 ;  /* 0x00000004ff0005a7 */ /* 0x0007220008041105 */
[----:B------:R-:W-:Y:S11]  /*4c30*/  ELECT P0, URZ, PT ;  /* 0x0000000000ff782f */ /* 0x000ff60003800000 */
[----:B------:R-:W-:Y:S02]  /*4c40*/  @!UPT UIADD3 URZ, UPT, UPT, URZ, URZ, URZ ;  /* 0x000000fffffff290 */ /* 0x000fe4000fffe0ff */
[C---:B------:R-:W-:Y:S02]  /*4c50*/  @P0 R2UR.BROADCAST UR16, R5.reuse ;  /* 0x00000000051002ca */ /* 0x040fe400008e0000 */
[----:B------:R-:W-:Y:S01]  /*4c60*/  ELECT P0, URZ, PT ;  /* 0x0000000000ff782f */ /* 0x000fe20003800000 */
[----:B------:R-:W-:Y:S01]  /*4c70*/  UMOV UR11, 0x80004020 ;  /* 0x80004020000b7882 */ /* 0x000fe20000000000 */
[----:B------:R-:W-:Y:S01]  /*4c80*/  UMOV UR15, 0x40004040 ;  /* 0x40004040000f7882 */ /* 0x000fe20000000000 */
[----:B------:R-:W-:Y:S01]  /*4c90*/  UMOV UR9, 0x80004020 ;  /* 0x8000402000097882 */ /* 0x000fe20000000000 */
[----:B------:R1:W-:Y:S01]  /*4ca0*/  UTCHMMA.2CTA gdesc[UR14], gdesc[UR10], tmem[UR4], tmem[UR34], idesc[UR35], UP2 ;  /* 0x00ff220a0e0075ea */ /* 0x0003e20009200004 */
[----:B------:R-:W-:Y:S01]  /*4cb0*/  UPLOP3.LUT UP2, UPT, UPT, UPT, UPT, 0x80, 0x8 ;  /* 0x000000000008789c */ /* 0x000fe20003f4f070 */
[----:B------:R-:W-:Y:S01]  /*4cc0*/  UMOV UR7, 0x40004040 ;  /* 0x4000404000077882 */ /* 0x000fe20000000000 */
[----:B------:R-:W-:Y:S01]  /*4cd0*/  UMOV UR13, 0x80004020 ;  /* 0x80004020000d7882 */ /* 0x000fe20000000000 */
[----:B------:R-:W-:Y:S03]  /*4ce0*/  UMOV UR5, 0x40004040 ;  /* 0x4000404000057882 */ /* 0x000fe60000000000 */
[----:B------:R2:W-:Y:S01]  /*4cf0*/  UTCHMMA.2CTA gdesc[UR6], gdesc[UR8], tmem[UR16], tmem[UR32], idesc[UR33], UPT ;  /* 0x00ff2008060075ea */ /* 0x0005e2000ba00010 */
[----:B-1----:R-:W-:Y:S01]  /*4d00*/  UIADD3 UR4, UPT, UPT, UR14, 0x100, URZ ;  /* 0x000001000e047890 */ /* 0x002fe2000fffe0ff */
[C---:B------:R-:W-:Y:S02]  /*4d10*/  @P0 R2UR.BROADCAST UR15, R5.reuse ;  /* 0x00000000050f02ca */ /* 0x040fe400008e0000 */
[----:B------:R-:W-:Y:S01]  /*4d20*/  ELECT P0, URZ, PT ;  /* 0x0000000000ff782f */ /* 0x000fe20003800000 */
[----:B------:R-:W-:Y:S02]  /*4d30*/  UIADD3 UR10, UPT, UPT, UR10, 0xc0, URZ ;  /* 0x000000c00a0a7890 */ /* 0x000fe4000fffe0ff */
[----:B--2---:R-:W-:Y:S10]  /*4d40*/  UIADD3 UR6, UPT, UPT, UR14, 0x180, URZ ;  /* 0x000001800e067890 */ /* 0x004ff4000fffe0ff */
[----:B------:R-:W-:Y:S01]  /*4d50*/  @P0 R2UR.BROADCAST UR9, R5 ;  /* 0x00000000050902ca */ /* 0x000fe200008e0000 */
[----:B------:R-:W-:Y:S01]  /*4d60*/  UIADD3 UR8, UPT, UPT, UR17, 0x88, URZ ;  /* 0x0000008811087890 */ /* 0x000fe2000fffe0ff */
[----:B------:R1:W-:Y:S11]  /*4d70*/  UTCHMMA.2CTA gdesc[UR4], gdesc[UR12], tmem[UR15], tmem[UR30], idesc[UR31], UPT ;  /* 0x00ff1e0c040075ea */ /* 0x0003f6000ba0000f */
[----:B------:R3:W-:Y:S01]  /*4d80*/  UTCHMMA.2CTA gdesc[UR6], gdesc[UR10], tmem[UR9], tmem[UR28], idesc[UR29], UPT ;  /* 0x00ff1c0a060075ea */ /* 0x0007e2000ba00009 */
[----:B------:R3:W-:Y:S01]  /*4d90*/  UTCBAR.2CTA.MULTICAST [UR8], URZ, UR22 ;  /* 0x000000ff080073e9 */ /* 0x0007e20008200816 */
[----:B-1----:R-:W-:Y:S01]  /*4da0*/  UMOV UR4, UR18 ;  /* 0x0000001200047c82 */ /* 0x002fe20008000000 */
[----:B------:R-:W-:Y:S05]  /*4db0*/  BRA.U UP3, `(.L_x_82) ;  /* 0xfffffffd03307547 */ /* 0x000fea000b83ffff */
.L_x_79:
[----:B------:R-:W-:-:S09]  /*4dc0*/  UIADD3 UR4, UPT, UPT, UR26, 0x160, URZ ;  /* 0x000001601a047890 */ /* 0x000fd2000fffe0ff */
[----:B------:R2:W-:Y:S01]  /*4dd0*/  UTCBAR.2CTA.MULTICAST [UR4], URZ, UR37 ;  /* 0x000000ff040073e9 */ /* 0x0005e20008200825 */
[----:B------:R-:W-:Y:S02]  /*4de0*/  NOP ;  /* 0x0000000000007918 */ /* 0x000fe40000000000 */
.L_x_78:
[----:B--2---:R-:W-:Y:S01]  /*4df0*/  UIADD3 UR4, UPT, UPT, UR25, 0x1, URZ ;  /* 0x0000000119047890 */ /* 0x004fe2000fffe0ff */
[----:B------:R-:W-:-:S03]  /*4e00*/  LOP3.LUT R2, R2, 0x1, RZ, 0x3c, !PT ;  /* 0x0000000102027812 */ /* 0x000fc600078e3cff */
[----:B------:R-:W-:-:S04]  /*4e10*/  UISETP.NE.AND UP0, UPT, UR4, 0x2, UPT ;  /* 0x000000020400788c */ /* 0x000fc8000bf05270 */
[----:B------:R-:W-:Y:S02]  /*4e20*/  USEL UR5, URZ, 0x1, UP0 ;  /* 0x00000001ff057887 */ /* 0x000fe40008000000 */
[----:B------:R-:W-:-:S04]  /*4e30*/  USEL UR25, UR4, URZ, UP0 ;  /* 0x000000ff04197287 */ /* 0x000fc80008000000 */
[----:B------:R-:W-:Y:S01]  /*4e40*/  LOP3.LUT R8, R8, UR5, RZ, 0x3c, !PT ;  /* 0x0000000508087c12 */ /* 0x000fe2000f8e3cff */
[----:B------:R-:W-:Y:S07]  /*4e50*/  @P3 BRA `(.L_x_83) ;  /* 0xfffffff800903947 */ /* 0x000fee000383ffff */
[----:B---3--:R-:W2:Y:S01]  /*4e60*/  S2UR UR8, SR_CgaCtaId ;  /* 0x00000000000879c3 */ /* 0x008ea20000008800 */
[----:B------:R-:W-:Y:S01]  /*4e70*/  ELECT P0, URZ, PT ;  /* 0x0000000000ff782f */ /* 0x000fe20003800000 */
[----:B------:R-:W-:Y:S01]  /*4e80*/  HFMA2 R0, -RZ, RZ, 0, 5.9604644775390625e-08 ;  /* 0x00000001ff007431 */ /* 0x000fe200000001ff */
[----:B------:R-:W-:-:S05]  /*4e90*/  UMOV UR4, 0x40 ;  /* 0x0000004000047882 */ /* 0x000fca0000000000 */
[----:B------:R-:W-:Y:S01]  /*4ea0*/  UVIRTCOUNT.DEALLOC.SMPOOL 0x80 ;  /* 0x000000800000784c */ /* 0x000fe20000000000 */
[----:B------:R-:W-:Y:S02]  /*4eb0*/  UISETP.NE.AND UP0, UPT, UR41, URZ, UPT ;  /* 0x000000ff2900728c */ /* 0x000fe4000bf05270 */
[----:B--2---:R-:W-:-:S09]  /*4ec0*/  ULEA UR8, UR8, UR4, 0x18 ;  /* 0x0000000408087291 */ /* 0x004fd2000f8ec0ff */
[----:B------:R2:W-:Y:S01]  /*4ed0*/  @P0 STS.U8 [UR8+0x1c], R0 ;  /* 0x00001c00ff000988 */ /* 0x0005e20008000008 */
[----:B------:R-:W-:Y:S05]  /*4ee0*/  BRA.U UP0, `(.L_x_84) ;  /* 0x0000000100587547 */ /* 0x000fea000b800000 */
[----:B------:R-:W-:Y:S01]  /*4ef0*/  UIADD3 UR5, UPT, UPT, UR21, 0x170, URZ ;  /* 0x0000017015057890 */ /* 0x000fe2000fffe0ff */
[----:B------:R-:W-:-:S03]  /*4f00*/  SHF.L.U32 R2, R8, 0x1f, RZ ;  /* 0x0000001f08027819 */ /* 0x000fc600000006ff */
[----:B------:R-:W-:-:S09]  /*4f10*/  ULEA UR4, UR25, UR5, 0x3 ;  /* 0x0000000519047291 */ /* 0x000fd2000f8e18ff */
[----:B------:R-:W3:Y:S02]  /*4f20*/  SYNCS.PHASECHK.TRANS64.TRYWAIT P0, [UR4], R2 ;  /* 0x00000002ff0075a7 */ /* 0x000ee40008001104 */
[----:B---3--:R-:W-:Y:S05]  /*4f30*/  @!P0 BRA `(.L_x_85) ;  /* 0x0000005000f48947 */ /* 0x008fea0003800000 */
.L_x_188:
[----:B------:R-:W-:-:S04]  /*4f40*/  UIADD3 UR4, UPT, UPT, UR25, 0x1, URZ ;  /* 0x0000000119047890 */ /* 0x000fc8000fffe0ff */
[----:B------:R-:W-:-:S04]  /*4f50*/  UISETP.NE.AND UP1, UPT, UR4, 0x2, UPT ;  /* 0x000000020400788c */ /* 0x000fc8000bf25270 */
[----:B------:R-:W-:Y:S02]  /*4f60*/  USEL UR6, URZ, 0x1, UP1 ;  /* 0x00000001ff067887 */ /* 0x000fe40008800000 */
[----:B------:R-:W-:-:S04]  /*4f70*/  USEL UR4, UR4, URZ, UP1 ;  /* 0x000000ff04047287 */ /* 0x000fc80008800000 */
[----:B------:R-:W-:Y:S01]  /*4f80*/  ULEA UR4, UR4, UR5, 0x3 ;  /* 0x0000000504047291 */ /* 0x000fe2000f8e18ff */
[----:B--2---:R-:W-:-:S04]  /*4f90*/  LOP3.LUT R2, R8, UR6, RZ, 0x3c, !PT ;  /* 0x0000000608027c12 */ /* 0x004fc8000f8e3cff */
[----:B------:R-:W-:Y:S01]  /*4fa0*/  SHF.L.U32 R2, R2, 0x1f, RZ ;  /* 0x0000001f02027819 */ /* 0x000fe200000006ff */
[----:B------:R-:W-:-:S04]  /*4fb0*/  IMAD.U32 R0, RZ, RZ, UR4 ;  /* 0x00000004ff007e24 */ /* 0x000fc8000f8e00ff */
[----:B------:R2:W3:Y:S03]  /*4fc0*/  SYNCS.PHASECHK.TRANS64.TRYWAIT P0, [R0+URZ], R2 ;  /* 0x00000002000075a7 */ /* 0x0004e600080011ff */
[----:B---3--:R-:W-:Y:S05]  /*4fd0*/  @!P0 NANOSLEEP.SYNCS 0x989680 ;  /* 0x009896800000895d */ /* 0x008fea0003900000 */
[----:B------:R-:W3:Y:S02]  /*4fe0*/  @!P0 SYNCS.PHASECHK.TRANS64 P0, [R0+URZ], R2 ;  /* 0x00000002000085a7 */ /* 0x000ee400080010ff */
[----:B---3--:R-:W-:Y:S05]  /*4ff0*/  @P0 BRA `(.L_x_86) ;  /* 0x0000000000200947 */ /* 0x008fea0003800000 */
.L_x_87:
[----:B---3--:R3:W1:Y:S02]  /*5000*/  SYNCS.PHASECHK.TRANS64.TRYWAIT P0, [R0+URZ], R2 ;  /* 0x00000002000075a7 */ /* 0x00866400080011ff */
[----:B-1----:R-:W-:Y:S05]  /*5010*/  @!P0 NANOSLEEP.SYNCS 0x989680 ;  /* 0x009896800000895d */ /* 0x002fea0003900000 */
[----:B------:R-:W1:Y:S02]  /*5020*/  @!P0 SYNCS.PHASECHK.TRANS64 P0, [R0+URZ], R2 ;  /* 0x00000002000085a7 */ /* 0x000e6400080010ff */
[----:B-1----:R-:W-:Y:S05]  /*5030*/  @!P0 BRA `(.L_x_87) ;  /* 0xfffffffc00f08947 */ /* 0x002fea000383ffff */
[----:B------:R-:W-:Y:S05]  /*5040*/  BRA `(.L_x_86) ;  /* 0x00000000000c7947 */ /* 0x000fea0003800000 */
.L_x_84:
[----:B------:R-:W-:-:S04]  /*5050*/  UIADD3 UR4, UPT, UPT, UR21, 0x180, URZ ;  /* 0x0000018015047890 */ /* 0x000fc8000fffe0ff */
[----:B------:R-:W-:-:S09]  /*5060*/  UPRMT UR4, UR40, 0x654, UR4 ;  /* 0x0000065428047896 */ /* 0x000fd20008000004 */
[----:B------:R-:W-:Y:S03]  /*5070*/  SYNCS.ARRIVE.TRANS64.RED.A1T0 RZ, [UR4], RZ ;  /* 0x000000ffffff79a7 */ /* 0x000fe60008100404 */
.L_x_86:
[----:B--23--:R-:W-:Y:S01]  /*5080*/  SHF.L.U32 R2, RZ, 0x1f, RZ ;  /* 0x0000001fff027819 */ /* 0x00cfe200000006ff */
[----:B------:R-:W-:Y:S01]  /*5090*/  UIADD3 UR4, UPT, UPT, UR21, 0x180, URZ ;  /* 0x0000018015047890 */ /* 0x000fe2000fffe0ff */
[----:B------:R-:W-:Y:S02]  /*50a0*/  PLOP3.LUT P0, PT, PT, PT, UP0, 0x80, 0x8 ;  /* 0x000000000008781c */ /* 0x000fe40003f0f008 */
[----:B------:R-:W2:Y:S02]  /*50b0*/  SYNCS.PHASECHK.TRANS64.TRYWAIT P1, [UR21+0x180], R2 ;  /* 0x00018002ff0075a7 */ /* 0x000ea40008021115 */
[----:B--2---:R-:W-:Y:S09]  /*50c0*/  @!P1 BRA `(.L_x_88) ;  /* 0x0000005000a89947 */ /* 0x004ff20003800000 */
.L_x_190:
[----:B------:R-:W-:Y:S01]  /*50d0*/  @!UP0 UPRMT UR4, UR40, 0x654, UR4 ;  /* 0x0000065428048896 */ /* 0x000fe20008000004 */
[----:B------:R-:W-:Y:S01]  /*50e0*/  LOP3.LUT R3, R3, 0xffff, RZ, 0xc0, !PT ;  /* 0x0000ffff03037812 */ /* 0x000fe200078ec0ff */
[----:B--2---:R-:W-:-:S03]  /*50f0*/  IMAD.MOV.U32 R2, RZ, RZ, 0xffff ;  /* 0x0000ffffff027424 */ /* 0x004fc600078e00ff */
[----:B------:R-:W-:-:S04]  /*5100*/  SHF.R.U32.HI R3, RZ, 0x5, R3 ;  /* 0x00000005ff037819 */ /* 0x000fc80000011603 */
[----:B------:R-:W-:Y:S01]  /*5110*/  @!P0 SYNCS.ARRIVE.TRANS64.RED.A1T0 RZ, [UR4], RZ ;  /* 0x000000ffffff89a7 */ /* 0x000fe20008100404 */
[----:B------:R-:W-:Y:S01]  /*5120*/  NOP ;  /* 0x0000000000007918 */ /* 0x000fe20000000000 */
[----:B------:R-:W2:Y:S01]  /*5130*/  LDS R0, [UR8+0x14] ;  /* 0x00001408ff007984 */ /* 0x000ea20008000800 */
[----:B------:R-:W-:-:S04]  /*5140*/  SHF.L.U32 R2, R2, R3, RZ ;  /* 0x0000000302027219 */ /* 0x000fc800000006ff */
[----:B--2---:R-:W-:-:S04]  /*5150*/  LOP3.LUT R0, R0, R2, RZ, 0xc0, !PT ;  /* 0x0000000200007212 */ /* 0x004fc800078ec0ff */
[----:B------:R-:W-:Y:S01]  /*5160*/  ISETP.NE.AND P0, PT, R0, R2, PT ;  /* 0x000000020000720c */ /* 0x000fe20003f05270 */
[----:B------:R-:W-:-:S05]  /*5170*/  IMAD.MOV.U32 R0, RZ, RZ, 0x1 ;  /* 0x00000001ff007424 */ /* 0x000fca00078e00ff */
[----:B------:R-:W-:-:S07]  /*5180*/  SHF.L.U32 R0, R0, R3, RZ ;  /* 0x0000000300007219 */ /* 0x000fce00000006ff */
[----:B------:R-:W-:Y:S05]  /*5190*/  @P0 BRA `(.L_x_89) ;  /* 0x00000000005c0947 */ /* 0x000fea0003800000 */
[----:B------:R-:W2:Y:S02]  /*51a0*/  LDS R3, [UR8+0x18] ;  /* 0x00001808ff037984 */ /* 0x000ea40008000800 */
[----:B--2---:R-:W-:-:S04]  /*51b0*/  LOP3.LUT R3, R3, R0, RZ, 0xc0, !PT ;  /* 0x0000000003037212 */ /* 0x004fc800078ec0ff */
[----:B------:R-:W-:-:S13]  /*51c0*/  ISETP.NE.AND P0, PT, R3, R0, PT ;  /* 0x000000000300720c */ /* 0x000fda0003f05270 */
[----:B------:R-:W-:Y:S05]  /*51d0*/  @P0 BRA `(.L_x_90) ;  /* 0x0000000000400947 */ /* 0x000fea0003800000 */
[----:B------:R-:W-:Y:S01]  /*51e0*/  R2UR UR4, R2 ;  /* 0x00000000020472ca */ /* 0x000fe200000e0000 */
[----:B------:R-:W2:Y:S01]  /*51f0*/  S2R R3, SR_LANEID ;  /* 0x0000000000037919 */ /* 0x000ea20000000000 */
[----:B------:R-:W-:-:S04]  /*5200*/  LOP3.LUT R0, RZ, R0, RZ, 0x33, !PT ;  /* 0x00000000ff007212 */ /* 0x000fc800078e33ff */
[----:B------:R-:W3:Y:S07]  /*5210*/  REDUX UR6, R0 ;  /* 0x00000000000673c4 */ /* 0x000eee0000000000 */
[----:B------:R-:W-:-:S03]  /*5220*/  ULOP3.LUT UR5, URZ, UR4, URZ, 0x33, !UPT ;  /* 0x00000004ff057292 */ /* 0x000fc6000f8e33ff */
[----:B------:R-:W-:Y:S02]  /*5230*/  VOTEU.ANY UR4, UPT, PT ;  /* 0x0000000000047886 */ /* 0x000fe400038e0100 */
[----:B------:R-:W-:Y:S01]  /*5240*/  UFLO.U32 UR4, UR4 ;  /* 0x00000004000472bd */ /* 0x000fe200080e0000 */
[----:B------:R-:W-:-:S04]  /*5250*/  IMAD.U32 R2, RZ, RZ, UR5 ;  /* 0x00000005ff027e24 */ /* 0x000fc8000f8e00ff */
[----:B------:R-:W1:Y:S02]  /*5260*/  REDUX UR7, R2 ;  /* 0x00000000020773c4 */ /* 0x000e640000000000 */
[----:B------:R1:W-:Y:S01]  /*5270*/  UTCATOMSWS.AND URZ, UR5 ;  /* 0x0000000500ff79e3 */ /* 0x0003e20008000000 */
[----:B---3--:R-:W-:Y:S01]  /*5280*/  IMAD.U32 R0, RZ, RZ, UR6 ;  /* 0x00000006ff007e24 */ /* 0x008fe2000f8e00ff */
[----:B--2---:R-:W-:Y:S01]  /*5290*/  ISETP.EQ.U32.AND P0, PT, R3, UR4, PT ;  /* 0x0000000403007c0c */ /* 0x004fe2000bf02070 */
[----:B-1----:R-:W-:-:S12]  /*52a0*/  IMAD.U32 R2, RZ, RZ, UR7 ;  /* 0x00000007ff027e24 */ /* 0x002fd8000f8e00ff */
[----:B------:R1:W-:Y:S04]  /*52b0*/  @P0 ATOMS.AND RZ, [UR8+0x14], R2 ;  /* 0x00001402ffff098c */ /* 0x0003e8000a800008 */
[----:B------:R1:W-:Y:S01]  /*52c0*/  @P0 ATOMS.AND RZ, [UR8+0x18], R0 ;  /* 0x00001800ffff098c */ /* 0x0003e2000a800008 */
[----:B------:R-:W-:Y:S05]  /*52d0*/  BRA `(.L_x_91) ;  /* 0x0000000000147947 */ /* 0x000fea0003800000 */
.L_x_90:
[----:B------:R-:W-:Y:S02]  /*52e0*/  MOV R2, 0x5300 ;  /* 0x0000530000027802 */ /* 0x000fe40000000f00 */
[----:B-1--45:R-:W-:Y:S05]  /*52f0*/  CALL.REL.NOINC `($__internal_0_$__cuda_sm10x_tcgen05_guardrail_trap_col_being_dealloced_not_returned_by_alloc) ;  /* 0x0000005400187944 */ /* 0x032fea0003c00000 */
[----:B------:R-:W-:Y:S05]  /*5300*/  BRA `(.L_x_91) ;  /* 0x0000000000087947 */ /* 0x000fea0003800000 */
.L_x_89:
[----:B------:R-:W-:Y:S02]  /*5310*/  MOV R2, 0x5330 ;  /* 0x0000533000027802 */ /* 0x000fe40000000f00 */
[----:B-1--45:R-:W-:Y:S05]  /*5320*/  CALL.REL.NOINC `($__internal_2_$__cuda_sm10x_tcgen05_guardrail_trap_unallocated_columns_being_dealloced) ;  /* 0x0000005400247944 */ /* 0x032fea0003c00000 */
.L_x_91:
[----:B------:R-:W-:Y:S01]  /*5330*/  NOP ;  /* 0x0000000000007918 */ /* 0x000fe20000000000 */
[----:B------:R-:W-:Y:S05]  /*5340*/  EXIT ;  /* 0x000000000000794d */ /* 0x000fea0003800000 */
.L_x_63:
[----:B------:R-:W2:Y:S01]  /*5350*/  LDCU UR5, c[0x0][0x384] ;  /* 0x00007080ff0577ac */ /* 0x000ea20008000800 */
[----:B------:R-:W-:Y:S02]  /*5360*/  UISETP.NE.OR UP0, UPT, UR19, 0x3, !UP3 ;  /* 0x000000031300788c */ /* 0x000fe4000df05670 */
[----:B--2---:R-:W-:-:S07]  /*5370*/  UIADD3 UR5, UPT, UPT, UR5, 0x3f, URZ ;  /* 0x0000003f05057890 */ /* 0x004fce000fffe0ff */
[----:B------:R-:W-:Y:S05]  /*5380*/  BRA.U UP0, `(.L_x_92) ;  /* 0x0000001500e87547 */ /* 0x000fea000b800000 */
[----:B------:R-:W2:Y:S01]  /*5390*/  LDCU UR53, c[0x0][0x388] ;  /* 0x00007100ff3577ac */ /* 0x000ea20008000800 */
[----:B------:R-:W3:Y:S01]  /*53a0*/  S2UR UR9, SR_CgaCtaId ;  /* 0x00000000000979c3 */ /* 0x000ee20000008800 */
[----:B------:R-:W-:Y:S01]  /*53b0*/  IMAD.MOV.U32 R10, RZ, RZ, 0x1 ;  /* 0x00000001ff0a7424 */ /* 0x000fe200078e00ff */
[----:B------:R-:W-:Y:S01]  /*53c0*/  USHF.R.S32.HI UR4, URZ, 0x1f, UR5 ;  /* 0x0000001fff047899 */ /* 0x000fe20008011405 */
[----:B------:R-:W-:Y:S01]  /*53d0*/  IMAD.MOV.U32 R9, RZ, RZ, RZ ;  /* 0x000000ffff097224 */ /* 0x000fe200078e00ff */
[----:B------:R-:W-:Y:S01]  /*53e0*/  UMOV UR27, 0x400 ;  /* 0x00000400001b7882 */ /* 0x000fe20000000000 */
[----:B------:R-:W4:Y:S03]  /*53f0*/  LDCU UR38, c[0x0][0x370] ;  /* 0x00006e00ff2677ac */ /* 0x000f260008000800 */
[----:B------:R-:W1:Y:S01]  /*5400*/  LDC.64 R14, c[0x0][0x348] ;  /* 0x0000d200ff0e7b82 */ /* 0x000e620000000a00 */
[----:B------:R-:W-:Y:S01]  /*5410*/  ULEA.HI UR4, UR4, UR5, URZ, 0x6 ;  /* 0x0000000504047291 */ /* 0x000fe2000f8f30ff */
[----:B------:R-:W4:Y:S03]  /*5420*/  LDCU.128 UR40, c[0x0][0xc10] ;  /* 0x00018200ff2877ac */ /* 0x000f260008000c00 */
[----:B------:R-:W-:Y:S01]  /*5430*/  USHF.R.S32.HI UR31, URZ, 0x6, UR4 ;  /* 0x00000006ff1f7899 */ /* 0x000fe20008011404 */
[----:B--2---:R-:W-:Y:S01]  /*5440*/  IMAD.U32 R0, RZ, RZ, UR53 ;  /* 0x00000035ff007e24 */ /* 0x004fe2000f8e00ff */
[----:B------:R-:W2:Y:S04]  /*5450*/  LDCU UR37, c[0x0][0x374] ;  /* 0x00006e80ff2577ac */ /* 0x000ea80008000800 */
[----:B------:R-:W-:Y:S01]  /*5460*/  IMAD.U32 R3, RZ, RZ, UR31 ;  /* 0x0000001fff037e24 */ /* 0x000fe2000f8e00ff */
[----:B------:R-:W-:Y:S01]  /*5470*/  IABS R0, R0 ;  /* 0x0000000000007213 */ /* 0x000fe20000000000 */
[----:B------:R-:W4:Y:S03]  /*5480*/  LDCU.64 UR4, c[0x0][0x988] ;  /* 0x00013100ff0477ac */ /* 0x000f260008000a00 */
[----:B------:R-:W-:Y:S01]  /*5490*/  IABS R2, R3 ;  /* 0x0000000300027213 */ /* 0x000fe20000000000 */
[----:B---3--:R-:W-:Y:S01]  /*54a0*/  ULEA UR27, UR9, UR27, 0x18 ;  /* 0x0000001b091b7291 */ /* 0x008fe2000f8ec0ff */
[----:B------:R-:W-:Y:S01]  /*54b0*/  R2UR UR29, R0 ;  /* 0x00000000001d72ca */ /* 0x000fe200000e0000 */
[----:B------:R-:W3:Y:S01]  /*54c0*/  LDCU.64 UR32, c[0x0][0x990] ;  /* 0x00013200ff2077ac */ /* 0x000ee20008000a00 */
[----:B------:R-:W-:-:S02]  /*54d0*/  R2UR UR30, R2 ;  /* 0x00000000021e72ca */ /* 0x000fc400000e0000 */
[----:B------:R-:W-:Y:S01]  /*54e0*/  IABS R3, R3 ;  /* 0x0000000300037213 */ /* 0x000fe20000000000 */
[----:B------:R-:W1:Y:S01]  /*54f0*/  LDCU UR26, c[0x0][0xc0c] ;  /* 0x00018180ff1a77ac */ /* 0x000e620008000800 */
[----:B------:R-:W1:Y:S03]  /*5500*/  LDCU UR54, c[0x0][0xc20] ;  /* 0x00018400ff3677ac */ /* 0x000e660008000800 */
[----:B------:R-:W-:-:S04]  /*5510*/  IMAD.MOV R3, RZ, RZ, -R3 ;  /* 0x000000ffff037224 */ /* 0x000fc800078e0a03 */
[----:B------:R-:W3:Y:S01]  /*5520*/  I2F.RP R0, UR29 ;  /* 0x0000001d00007d06 */ /* 0x000ee20008209400 */
[----:B----4-:R-:W-:Y:S01]  /*5530*/  UISETP.NE.U32.AND UP0, UPT, UR4, URZ, UPT ;  /* 0x000000ff0400728c */ /* 0x010fe2000bf05070 */
[----:B------:R-:W-:Y:S01]  /*5540*/  R2UR UR49, R3 ;  /* 0x00000000033172ca */ /* 0x000fe200000e0000 */
[----:B------:R-:W4:Y:S01]  /*5550*/  LDCU UR4, c[0x0][0xc30] ;  /* 0x00018600ff0477ac */ /* 0x000f220008000800 */
[----:B------:R-:W4:Y:S04]  /*5560*/  LDCU UR36, c[0x0][0x38c] ;  /* 0x00007180ff2477ac */ /* 0x000f280008000800 */
[----:B------:R-:W1:Y:S01]  /*5570*/  I2F.RP R2, UR30 ;  /* 0x0000001e00027d06 */ /* 0x000e620008209400 */
[----:B------:R-:W-:Y:S02]  /*5580*/  UISETP.NE.AND.EX UP0, UPT, UR5, URZ, UPT, UP0 ;  /* 0x000000ff0500728c */ /* 0x000fe4000bf05300 */
[----:B------:R-:W-:-:S02]  /*5590*/  UIMAD.WIDE.U32 UR10, UR38, UR40, URZ ;  /* 0x00000028260a72a5 */ /* 0x000fc4000f8e00ff */
[----:B--2---:R-:W-:-:S03]  /*55a0*/  UIMAD.WIDE.U32 UR14, UR37, UR43, URZ ;  /* 0x0000002b250e72a5 */ /* 0x004fc6000f8e00ff */
[----:B---3--:R-:W2:Y:S01]  /*55b0*/  MUFU.RCP R0, R0 ;  /* 0x0000000000007308 */ /* 0x008ea20000001000 */
[----:B------:R-:W-:Y:S01]  /*55c0*/  UMOV UR8, URZ ;  /* 0x000000ff00087c82 */ /* 0x000fe20008000000 */
[----:B------:R-:W-:Y:S02]  /*55d0*/  UP2UR UR51, UPR, URZ, 0x1 ;  /* 0x00000001ff337883 */ /* 0x000fe40008000000 */
[----:B------:R-:W-:Y:S02]  /*55e0*/  UISETP.NE.AND UP0, UPT, UR39, 0x1, UPT ;  /* 0x000000012700788c */ /* 0x000fe4000bf05270 */
[----:B------:R-:W-:Y:S02]  /*55f0*/  UISETP.NE.U32.AND UP0, UPT, UR32, URZ, UPT ;  /* 0x000000ff2000728c */ /* 0x000fe4000bf05070 */
[----:B-1----:R-:W1:Y:S01]  /*5600*/  MUFU.RCP R2, R2 ;  /* 0x0000000200027308 */ /* 0x002e620000001000 */
[----:B------:R-:W-:Y:S02]  /*5610*/  UIADD3 UR48, UPT, UPT, UR27, 0x158, URZ ;  /* 0x000001581b307890 */ /* 0x000fe4000fffe0ff */
[----:B------:R-:W-:-:S02]  /*5620*/  UISETP.GE.AND UP3, UPT, UR39, 0x1, UPT ;  /* 0x000000012700788c */ /* 0x000fc4000bf66270 */
[----:B------:R-:W-:Y:S01]  /*5630*/  UISETP.NE.AND.EX UP5, UPT, UR33, URZ, UPT, UP0 ;  /* 0x000000ff2100728c */ /* 0x000fe2000bfa5300 */
[----:B------:R-:W-:Y:S01]  /*5640*/  UMOV UR47, UR11 ;  /* 0x0000000b002f7c82 */ /* 0x000fe20008000000 */
[----:B------:R-:W-:Y:S01]  /*5650*/  UMOV UR46, UR15 ;  /* 0x0000000f002e7c82 */ /* 0x000fe20008000000 */
[----:B--2---:R-:W-:Y:S01]  /*5660*/  VIADD R0, R0, 0xffffffe ;  /* 0x0ffffffe00007836 */ /* 0x004fe20000000000 */
[----:B------:R-:W-:Y:S02]  /*5670*/  UISETP.NE.AND UP3, UPT, UR26, 0x1, UPT ;  /* 0x000000011a00788c */ /* 0x000fe4000bf65270 */
[----:B------:R-:W-:Y:S01]  /*5680*/  UISETP.NE.AND UP0, UPT, UR42, 0x1, UPT ;  /* 0x000000012a00788c */ /* 0x000fe2000bf05270 */
[----:B------:R-:W-:Y:S02]  /*5690*/  UMOV UR28, URZ ;  /* 0x000000ff001c7c82 */ /* 0x000fe40008000000 */
[----:B------:R-:W2:Y:S01]  /*56a0*/  F2I.FTZ.U32.TRUNC.NTZ R0, R0 ;  /* 0x0000000000007305 */ /* 0x000ea2000021f000 */
[----:B------:R-:W-:Y:S01]  /*56b0*/  UPLOP3.LUT UP2, UPT, UPT, UPT, UPT, 0x40, 0x4 ;  /* 0x000000000004789c */ /* 0x000fe20003f4e870 */
[----:B-1----:R-:W-:Y:S01]  /*56c0*/  VIADD R2, R2, 0xffffffe ;  /* 0x0ffffffe02027836 */ /* 0x002fe20000000000 */
[----:B------:R-:W1:Y:S01]  /*56d0*/  LDCU.64 UR24, c[0x0][0xc28] ;  /* 0x00018500ff1877ac */ /* 0x000e620008000a00 */
[----:B------:R-:W-:-:S04]  /*56e0*/  UPRMT UR48, URZ, 0x654, UR48 ;  /* 0x00000654ff307896 */ /* 0x000fc80008000030 */
[----:B------:R-:W3:Y:S01]  /*56f0*/  F2I.FTZ.U32.TRUNC.NTZ R2, R2 ;  /* 0x0000000200027305 */ /* 0x000ee2000021f000 */
[----:B------:R-:W-:Y:S02]  /*5700*/  USHF.R.U32.HI UR47, URZ, UR41, UR47 ;  /* 0x00000029ff2f7299 */ /* 0x000fe4000801162f */
[----:B------:R-:W-:Y:S02]  /*5710*/  USHF.R.U32.HI UR46, URZ, UR54, UR46 ;  /* 0x00000036ff2e7299 */ /* 0x000fe4000801162e */
[----:B----4-:R-:W-:Y:S01]  /*5720*/  UISETP.NE.AND UP4, UPT, UR4, 0x1, UPT ;  /* 0x000000010400788c */ /* 0x010fe2000bf85270 */
[----:B--2---:R-:W-:Y:S01]  /*5730*/  R2UR UR7, R0 ;  /* 0x00000000000772ca */ /* 0x004fe200000e0000 */
[----:B------:R-:W-:Y:S02]  /*5740*/  UISETP.NE.AND UP3, UPT, UR53, URZ, UPT ;  /* 0x000000ff3500728c */ /* 0x000fe4000bf65270 */
[----:B------:R-:W-:Y:S02]  /*5750*/  UISETP.NE.AND UP0, UPT, UR36, URZ, UPT ;  /* 0x000000ff2400728c */ /* 0x000fe4000bf05270 */
[----:B------:R-:W-:Y:S01]  /*5760*/  UISETP.NE.AND UP6, UPT, UR31, URZ, UPT ;  /* 0x000000ff1f00728c */ /* 0x000fe2000bfc5270 */
[----:B---3--:R-:W-:Y:S01]  /*5770*/  R2UR UR9, R2 ;  /* 0x00000000020972ca */ /* 0x008fe200000e0000 */
[----:B------:R-:W-:-:S06]  /*5780*/  IMAD.MOV.U32 R2, RZ, RZ, 0x1000 ;  /* 0x00001000ff027424 */ /* 0x000fcc00078e00ff */
[----:B------:R-:W-:-:S04]  /*5790*/  UIADD3 UR5, UPT, UPT, URZ, -UR7, URZ ;  /* 0x80000007ff057290 */ /* 0x000fc8000fffe0ff */
[----:B------:R-:W-:Y:S02]  /*57a0*/  UIMAD UR5, UR5, UR29, URZ ;  /* 0x0000001d050572a4 */ /* 0x000fe4000f8e02ff */
[----:B------:R-:W-:-:S04]  /*57b0*/  UIADD3 UR6, UPT, UPT, URZ, -UR9, URZ ;  /* 0x80000009ff067290 */ /* 0x000fc8000fffe0ff */
[----:B------:R-:W-:-:S03]  /*57c0*/  UIMAD UR12, UR6, UR30, URZ ;  /* 0x0000001e060c72a4 */ /* 0x000fc6000f8e02ff */
[----:B------:R-:W-:Y:S01]  /*57d0*/  UMOV UR6, URZ ;  /* 0x000000ff00067c82 */ /* 0x000fe20008000000 */
[----:B------:R-:W-:Y:S02]  /*57e0*/  UIMAD.WIDE.U32 UR8, UR9, UR12, UR8 ;  /* 0x0000000c090872a5 */ /* 0x000fe4000f8e0008 */
[----:B------:R-:W-:-:S07]  /*57f0*/  UIMAD.WIDE.U32 UR44, UR7, UR5, UR6 ;  /* 0x00000005072c72a5 */ /* 0x000fce000f8e0006 */
[----:B------:R-:W-:Y:S01]  /*5800*/  UMOV UR44, UR45 ;  /* 0x0000002d002c7c82 */ /* 0x000fe20008000000 */
[----:B-1----:R-:W-:-:S05]  /*5810*/  UMOV UR45, UR9 ;  /* 0x00000009002d7c82 */ /* 0x002fca0008000000 */
.L_x_101:
[----:B------:R-:W-:Y:S04]  /*5820*/  SHF.L.U32 R3, R9, 0x1f, RZ ;  /* 0x0000001f09037819 */ /* 0x000fe800000006ff */
[----:B------:R-:W1:Y:S02]  /*5830*/  SYNCS.PHASECHK.TRANS64.TRYWAIT P0, [UR27+0x150], R3 ;  /* 0x00015003ff0075a7 */ /* 0x000e64000800111b */
[----:B-1-3--:R-:W-:Y:S05]  /*5840*/  @!P0 BRA `(.L_x_93) ;  /* 0x0000004800e08947 */ /* 0x00afea0003800000 */
.L_x_192:
[----:B------:R-:W2:Y:S01]  /*5850*/  LDS.128 R4, [UR27+0x190] ;  /* 0x0001901bff047984 */ /* 0x000ea20008000c00 */
[----:B------:R-:W-:Y:S01]  /*5860*/  UISETP.GE.AND UP0, UPT, UR39, 0x1, UPT ;  /* 0x000000012700788c */ /* 0x000fe2000bf06270 */
[----:B------:R-:W-:Y:S01]  /*5870*/  @!PT LDS RZ, [RZ] ;  /* 0x00000000fffff984 */ /* 0x000fe20000000800 */
[----:B------:R-:W-:Y:S01]  /*5880*/  @!PT LDS RZ, [RZ] ;  /* 0x00000000fffff984 */ /* 0x000fe20000000800 */
[----:B------:R-:W-:Y:S01]  /*5890*/  @!PT LDS RZ, [RZ] ;  /* 0x00000000fffff984 */ /* 0x000fe20000000800 */
[----:B------:R-:W-:Y:S01]  /*58a0*/  @!PT LDS RZ, [RZ] ;  /* 0x00000000fffff984 */ /* 0x000fe20000000800 */
[----:B------:R3:W-:Y:S06]  /*58b0*/  MEMBAR.ALL.CTA ;  /* 0x0000000000007992 */ /* 0x0007ec0000008000 */
[----:B---3--:R-:W3:Y:S02]  /*58c0*/  FENCE.VIEW.ASYNC.S ;  /* 0x00000000000073c6 */ /* 0x008ee40000000000 */
[----:B---3--:R-:W-:Y:S01]  /*58d0*/  SYNCS.ARRIVE.TRANS64.RED.A1T0 RZ, [UR48], RZ ;  /* 0x000000ffffff79a7 */ /* 0x008fe20008100430 */
[----:B--2---:R-:W-:Y:S11]  /*58e0*/  LOP3.LUT P0, RZ, R6, 0x1, RZ, 0xc0, !PT ;  /* 0x0000000106ff7812 */ /* 0x004ff6000780c0ff */
[----:B------:R-:W-:Y:S02]  /*58f0*/  @!UPT UIADD3 URZ, UPT, UPT, URZ, URZ, URZ ;  /* 0x000000fffffff290 */ /* 0x000fe4000fffe0ff */
[----:B------:R-:W-:Y:S01]  /*5900*/  VOTEU.ANY UP3, P0 ;  /* 0x0000000000ff7886 */ /* 0x000fe20000060100 */
[----:B------:R-:W-:Y:S11]  /*5910*/  PLOP3.LUT P0, PT, PT, PT, UP3, 0x80, 0x8 ;  /* 0x000000000008781c */ /* 0x000ff60003f0f038 */
[----:B------:R-:W-:Y:S02]  /*5920*/  @!UPT UIADD3 URZ, UPT, UPT, URZ, URZ, URZ ;  /* 0x000000fffffff290 */ /* 0x000fe4000fffe0ff */
[----:B-1----:R-:W-:Y:S02]  /*5930*/  @P0 MOV R3, R4 ;  /* 0x0000000400030202 */ /* 0x002fe40000000f00 */
[----:B------:R-:W-:Y:S02]  /*5940*/  @P0 LOP3.LUT R0, R5, 0xffff, RZ, 0xc0, !PT ;  /* 0x0000ffff05000812 */ /* 0x000fe400078ec0ff */
[----:B------:R-:W-:Y:S02]  /*5950*/  @P0 R2UR UR5, R3 ;  /* 0x00000000030502ca */ /* 0x000fe400000e0000 */
[----:B------:R-:W-:Y:S11]  /*5960*/  @P0 R2UR UR4, R0 ;  /* 0x00000000000402ca */ /* 0x000ff600000e0000 */
[----:B------:R-:W-:Y:S02]  /*5970*/  @UP3 UMOV UR23, UR5 ;  /* 0x0000000500173c82 */ /* 0x000fe40008000000 */
[----:B------:R-:W-:Y:S01]  /*5980*/  @UP3 UMOV UR15, UR4 ;  /* 0x00000004000f3c82 */ /* 0x000fe20008000000 */
[----:B------:R-:W-:Y:S05]  /*5990*/  BRA.U !UP0, `(.L_x_94) ;  /* 0x0000000108c07547 */ /* 0x000fea000b800000 */
[----:B------:R-:W-:Y:S02]  /*59a0*/  UP2UR UR14, UPR, URZ, 0x4 ;  /* 0x00000004ff0e7883 */ /* 0x000fe40008000000 */
[----:B------:R-:W-:Y:S02]  /*59b0*/  UISETP.NE.AND UP2, UPT, UR42, 0x1, UPT ;  /* 0x000000012a00788c */ /* 0x000fe4000bf45270 */
[----:B------:R-:W-:Y:S02]  /*59c0*/  UIMAD.WIDE.U32 UR6, UR15, UR43, URZ ;  /* 0x0000002b0f0672a5 */ /* 0x000fe4000f8e00ff */
[----:B------:R-:W-:Y:S02]  /*59d0*/  UIMAD.WIDE.U32 UR10, UR23, UR40, URZ ;  /* 0x00000028170a72a5 */ /* 0x000fe4000f8e00ff */
[----:B------:R-:W-:Y:S02]  /*59e0*/  USEL UR4, UR37, UR46, !UP2 ;  /* 0x0000002e25047287 */ /* 0x000fe4000d000000 */
[----:B------:R-:W-:Y:S02]  /*59f0*/  UISETP.NE.AND UP0, UPT, UR26, 0x1, UPT ;  /* 0x000000011a00788c */ /* 0x000fe4000bf05270 */
[----:B------:R-:W-:Y:S02]  /*5a00*/  UP2UR UR19, UPR, URZ, 0x2 ;  /* 0x00000002ff137883 */ /* 0x000fe40008000000 */
[----:B------:R-:W-:Y:S02]  /*5a10*/  UISETP.NE.AND UP1, UPT, UR39, 0x1, UPT ;  /* 0x000000012700788c */ /* 0x000fe4000bf25270 */
[----:B------:R-:W-:Y:S02]  /*5a20*/  UIMAD.WIDE.U32 UR12, UR4, UR24, URZ ;  /* 0x00000018040c72a5 */ /* 0x000fe4000f8e00ff */
[----:B------:R-:W-:Y:S01]  /*5a30*/  USEL UR9, UR38, UR47, !UP0 ;  /* 0x0000002f26097287 */ /* 0x000fe2000c000000 */
[----:B------:R-:W-:Y:S01]  /*5a40*/  UMOV UR6, UR7 ;  /* 0x0000000700067c82 */ /* 0x000fe20008000000 */
[----:B------:R-:W-:Y:S01]  /*5a50*/  UMOV UR5, UR11 ;  /* 0x0000000b00057c82 */ /* 0x000fe20008000000 */
[----:B------:R-:W-:Y:S02]  /*5a60*/  USHF.R.U32.HI UR7, URZ, UR54, UR6 ;  /* 0x00000036ff077299 */ /* 0x000fe40008011606 */
[----:B------:R-:W-:Y:S02]  /*5a70*/  USHF.R.U32.HI UR6, URZ, UR41, UR5 ;  /* 0x00000029ff067299 */ /* 0x000fe40008011605 */
[----:B------:R-:W-:Y:S02]  /*5a80*/  UIMAD.WIDE.U32 UR16, UR9, UR24, URZ ;  /* 0x00000018091072a5 */ /* 0x000fe4000f8e00ff */
[----:B------:R-:W-:Y:S02]  /*5a90*/  USEL UR8, UR15, UR7, !UP2 ;  /* 0x000000070f087287 */ /* 0x000fe4000d000000 */
[----:B------:R-:W-:Y:S02]  /*5aa0*/  UISETP.NE.AND UP2, UPT, UR14, URZ, UPT ;  /* 0x000000ff0e00728c */ /* 0x000fe4000bf45270 */
[----:B------:R-:W-:Y:S01]  /*5ab0*/  UIMAD.WIDE.U32 UR10, UR8, UR24, URZ ;  /* 0x00000018080a72a5 */ /* 0x000fe2000f8e00ff */
[----:B------:R-:W-:Y:S02]  /*5ac0*/  UMOV UR5, UR13 ;  /* 0x0000000d00057c82 */ /* 0x000fe40008000000 */
[----:B------:R-:W-:Y:S03]  /*5ad0*/  @UP1 USHF.R.U32.HI UR4, URZ, UR25, UR5 ;  /* 0x00000019ff041299 */ /* 0x000fe60008011605 */
[----:B------:R-:W-:Y:S01]  /*5ae0*/  UMOV UR5, UR17 ;  /* 0x0000001100057c82 */ /* 0x000fe20008000000 */
[----:B------:R-:W-:Y:S02]  /*5af0*/  UIMAD UR4, UR39, UR4, URZ ;  /* 0x00000004270472a4 */ /* 0x000fe4000f8e02ff */
[----:B------:R-:W-:Y:S02]  /*5b00*/  @UP1 USHF.R.U32.HI UR9, URZ, UR25, UR5 ;  /* 0x00000019ff091299 */ /* 0x000fe40008011605 */
[----:B------:R-:W-:Y:S02]  /*5b10*/  USEL UR5, UR23, UR6, !UP0 ;  /* 0x0000000617057287 */ /* 0x000fe4000c000000 */
[----:B------:R-:W-:Y:S02]  /*5b20*/  UIMAD UR6, UR39, UR9, URZ ;  /* 0x00000009270672a4 */ /* 0x000fe4000f8e02ff */
[----:B------:R-:W-:Y:S03]  /*5b30*/  UISETP.GE.AND UP0, UPT, UR8, UR4, UPT ;  /* 0x000000040800728c */ /* 0x000fe6000bf06270 */
[----:B------:R-:W-:Y:S01]  /*5b40*/  UMOV UR4, UR11 ;  /* 0x0000000b00047c82 */ /* 0x000fe20008000000 */
[----:B------:R-:W-:Y:S02]  /*5b50*/  UISETP.GE.OR UP0, UPT, UR5, UR6, UP0 ;  /* 0x000000060500728c */ /* 0x000fe40008706670 */
[----:B------:R-:W-:Y:S02]  /*5b60*/  USHF.R.U32.HI UR4, URZ, UR25, UR4 ;  /* 0x00000019ff047299 */ /* 0x000fe40008011604 */
[----:B------:R-:W-:Y:S02]  /*5b70*/  UIMAD.WIDE.U32 UR6, UR5, UR24, URZ ;  /* 0x00000018050672a5 */ /* 0x000fe4000f8e00ff */
[----:B------:R-:W-:Y:S04]  /*5b80*/  USEL UR10, UR8, UR4, !UP1 ;  /* 0x00000004080a7287 */ /* 0x000fe8000c800000 */
[----:B------:R-:W-:Y:S01]  /*5b90*/  UIADD3 UR11, UPT, UPT, -UR10, URZ, URZ ;  /* 0x000000ff0a0b7290 */ /* 0x000fe2000fffe1ff */
[----:B------:R-:W-:Y:S01]  /*5ba0*/  @!UP0 UMOV UR4, UR7 ;  /* 0x0000000700048c82 */ /* 0x000fe20008000000 */
[----:B------:R-:W-:Y:S02]  /*5bb0*/  UIADD3 UR7, UPT, UPT, -UR8, URZ, URZ ;  /* 0x000000ff08077290 */ /* 0x000fe4000fffe1ff */
[----:B------:R-:W-:Y:S02]  /*5bc0*/  @!UP0 USHF.R.U32.HI UR4, URZ, UR25, UR4 ;  /* 0x00000019ff048299 */ /* 0x000fe40008011604 */
[----:B------:R-:W-:Y:S02]  /*5bd0*/  UIMAD UR6, UR39, UR11, UR8 ;  /* 0x0000000b270672a4 */ /* 0x000fe4000f8e0208 */
[----:B------:R-:W-:Y:S02]  /*5be0*/  @!UP0 USEL UR4, UR5, UR4, !UP1 ;  /* 0x0000000405048287 */ /* 0x000fe4000c800000 */
[----:B------:R-:W-:Y:S02]  /*5bf0*/  UISETP.NE.AND UP1, UPT, UR19, URZ, UPT ;  /* 0x000000ff1300728c */ /* 0x000fe4000bf25270 */
[----:B------:R-:W-:Y:S02]  /*5c00*/  @!UP0 UIMAD UR6, UR9, UR6, UR4 ;  /* 0x00000006090682a4 */ /* 0x000fe4000f8e0204 */
[----:B------:R-:W-:Y:S02]  /*5c10*/  @!UP0 UIADD3 UR9, UPT, UPT, UR10, -UR4, URZ ;  /* 0x800000040a098290 */ /* 0x000fe4000fffe0ff */
[----:B------:R-:W-:Y:S02]  /*5c20*/  UIADD3 UR4, UPT, UPT, -UR5, URZ, URZ ;  /* 0x000000ff05047290 */ /* 0x000fe4000fffe1ff */
[----:B------:R-:W-:Y:S03]  /*5c30*/  @!UP0 UIMAD UR8, UR9, UR39, UR5 ;  /* 0x00000027090882a4 */ /* 0x000fe6000f8e0205 */
[----:B------:R-:W-:Y:S01]  /*5c40*/  @!UP0 UMOV UR5, UR6 ;  /* 0x0000000600058c82 */ /* 0x000fe20008000000 */
[----:B------:R-:W-:Y:S02]  /*5c50*/  UIMAD UR6, UR26, UR4, UR23 ;  /* 0x000000041a0672a4 */ /* 0x000fe4000f8e0217 */
[----:B------:R-:W-:Y:S02]  /*5c60*/  UIMAD UR4, UR42, UR7, UR15 ;  /* 0x000000072a0472a4 */ /* 0x000fe4000f8e020f */
[----:B------:R-:W-:Y:S02]  /*5c70*/  UIMAD UR23, UR5, UR26, UR6 ;  /* 0x0000001a051772a4 */ /* 0x000fe4000f8e0206 */
[----:B------:R-:W-:Y:S11]  /*5c80*/  UIMAD UR15, UR8, UR42, UR4 ;  /* 0x0000002a080f72a4 */ /* 0x000ff6000f8e0204 */
[----:B------:R-:W-:Y:S01]  /*5c90*/  @!UPT UIADD3 URZ, UPT, UPT, URZ, URZ, URZ ;  /* 0x000000fffffff290 */ /* 0x000fe2000fffe0ff */
.L_x_94:
[----:B------:R-:W1:Y:S01]  /*5ca0*/  @!UP4 LDCU.128 UR8, c[0x0][0xc10] ;  /* 0x00018200ff08c7ac */ /* 0x000e620008000c00 */
[----:B------:R-:W-:Y:S04]  /*5cb0*/  MOV R0, UR18 ;  /* 0x0000001200007c02 */ /* 0x000fe80008000f00 */
[----:B------:R-:W-:Y:S01]  /*5cc0*/  IABS R0, R0 ;  /* 0x0000000000007213 */ /* 0x000fe20000000000 */
[----:B------:R-:W2:Y:S01]  /*5cd0*/  @!UP4 LDCU UR5, c[0x0][0xc0c] ;  /* 0x00018180ff05c7ac */ /* 0x000ea20008000800 */
[----:B-1----:R-:W-:Y:S07]  /*5ce0*/  UIMAD.WIDE.U32 UR6, UR23, UR8, URZ ;  /* 0x00000008170672a5 */ /* 0x002fee000f8e00ff */
[----:B------:R-:W-:Y:S01]  /*5cf0*/  @!UP4 UMOV UR4, UR7 ;  /* 0x000000070004cc82 */ /* 0x000fe20008000000 */
[----:B--2---:R-:W-:Y:S02]  /*5d00*/  @!UP4 UISETP.NE.AND UP0, UPT, UR5, 0x1, UPT ;  /* 0x000000010500c88c */ /* 0x004fe4000bf05270 */
[----:B------:R-:W-:Y:S02]  /*5d10*/  @!UP4 USHF.R.U32.HI UR4, URZ, UR9, UR4 ;  /* 0x00000009ff04c299 */ /* 0x000fe40008011604 */
[----:B------:R-:W-:Y:S02]  /*5d20*/  UIMAD.WIDE.U32 UR6, UR15, UR11, URZ ;  /* 0x0000000b0f0672a5 */ /* 0x000fe4000f8e00ff */
[----:B------:R-:W-:Y:S02]  /*5d30*/  @!UP4 USEL UR8, UR23, UR4, !UP0 ;  /* 0x000000041708c287 */ /* 0x000fe4000c000000 */
[----:B------:R-:W-:Y:S03]  /*5d40*/  @!UP4 UISETP.NE.AND UP0, UPT, UR10, 0x1, UPT ;  /* 0x000000010a00c88c */ /* 0x000fe6000bf05270 */
[----:B------:R-:W-:Y:S02]  /*5d50*/  @!UP4 UMOV UR6, UR7 ;  /* 0x000000070006cc82 */ /* 0x000fe40008000000 */
[----:B------:R-:W1:Y:S02]  /*5d60*/  @!UP4 LDCU UR4, c[0x0][0xc20] ;  /* 0x00018400ff04c7ac */ /* 0x000e640008000800 */
[----:B-1----:R-:W-:Y:S04]  /*5d70*/  @!UP4 USHF.R.U32.HI UR6, URZ, UR4, UR6 ;  /* 0x00000004ff06c299 */ /* 0x002fe80008011606 */
[----:B------:R-:W-:Y:S04]  /*5d80*/  @!UP4 USEL UR6, UR15, UR6, !UP0 ;  /* 0x000000060f06c287 */ /* 0x000fe8000c000000 */
[----:B------:R-:W-:Y:S02]  /*5d90*/  @!UP4 UIADD3 UR4, UPT, UPT, -UR8, UR6, URZ ;  /* 0x000000060804c290 */ /* 0x000fe4000fffe1ff */
[----:B------:R-:W-:Y:S02]  /*5da0*/  @!UP4 UIADD3 UR6, UPT, UPT, UR8, -UR6, URZ ;  /* 0x800000060806c290 */ /* 0x000fe4000fffe0ff */
[----:B------:R-:W-:Y:S02]  /*5db0*/  @!UP4 UIMAD UR23, UR4, UR5, UR23 ;  /* 0x000000050417c2a4 */ /* 0x000fe4000f8e0217 */
[----:B------:R-:W-:Y:S01]  /*5dc0*/  @!UP4 UIMAD UR15, UR6, UR10, UR15 ;  /* 0x0000000a060fc2a4 */ /* 0x000fe2000f8e020f */
[----:B------:R-:W-:Y:S11]  /*5dd0*/  BRA.U UP2, `(.L_x_95) ;  /* 0x0000000102107547 */ /* 0x000ff6000b800000 */
[----:B------:R-:W-:Y:S04]  /*5de0*/  MOV R8, UR52 ;  /* 0x0000003400087c02 */ /* 0x000fe80008000f00 */
[----:B------:R-:W-:Y:S04]  /*5df0*/  SHF.L.U32 R8, R8, 0x1f, RZ ;  /* 0x0000001f08087819 */ /* 0x000fe800000006ff */
[----:B------:R-:W1:Y:S02]  /*5e00*/  SYNCS.PHASECHK.TRANS64.TRYWAIT P1, [UR27+0x148], R8 ;  /* 0x00014808ff0075a7 */ /* 0x000e64000802111b */
[----:B-1----:R-:W-:Y:S05]  /*5e10*/  @!P1 BRA `(.L_x_96) ;  /* 0x0000004400849947 */ /* 0x002fea0003800000 */
.L_x_95:
[----:B------:R-:W-:Y:S01]  /*5e20*/  UISETP.NE.AND UP2, UPT, UR53, URZ, UPT ;  /* 0x000000ff3500728c */ /* 0x000fe2000bf45270 */
[----:B------:R-:W-:Y:S01]  /*5e30*/  R2UR UR4, R0 ;  /* 0x00000000000472ca */ /* 0x000fe200000e0000 */
[----:B------:R-:W-:Y:S01]  /*5e40*/  USHF.L.U32 UR11, UR20, 0x6, URZ ;  /* 0x00000006140b7899 */ /* 0x000fe200080006ff */
[----:B-1----:R-:W-:Y:S05]  /*5e50*/  IMAD.U32 R8, RZ, RZ, UR36 ;  /* 0x00000024ff087e24 */ /* 0x002fea000f8e00ff */
[----:B------:R-:W-:Y:S04]  /*5e60*/  IABS R8, R8 ;  /* 0x0000000800087213 */ /* 0x000fe80000000000 */
[----:B------:R-:W1:Y:S02]  /*5e70*/  I2F.RP R12, R8 ;  /* 0x00000008000c7306 */ /* 0x000e640000209400 */
[----:B------:R-:W-:Y:S07]  /*5e80*/  UIMAD.WIDE.U32 UR6, UR45, UR4, URZ ;  /* 0x000000042d0672a5 */ /* 0x000fee000f8e00ff */
[----:B------:R-:W-:Y:S02]  /*5e90*/  UMOV UR12, UR7 ;  /* 0x00000007000c7c82 */ /* 0x000fe40008000000 */
[----:B------:R-:W-:Y:S04]  /*5ea0*/  UIMAD UR4, UR12, UR49, UR4 ;  /* 0x000000310c0472a4 */ /* 0x000fe8000f8e0204 */
[----:B------:R-:W-:Y:S01]  /*5eb0*/  UISETP.GT.U32.AND UP0, UPT, UR30, UR4, UPT ;  /* 0x000000041e00728c */ /* 0x000fe2000bf04070 */
[----:B-1----:R-:W1:Y:S10]  /*5ec0*/  MUFU.RCP R12, R12 ;  /* 0x0000000c000c7308 */ /* 0x002e740000001000 */
[----:B------:R-:W-:Y:S02]  /*5ed0*/  @!UP0 UIADD3 UR4, UPT, UPT, UR4, -UR30, URZ ;  /* 0x8000001e04048290 */ /* 0x000fe4000fffe0ff */
[----:B------:R-:W-:Y:S02]  /*5ee0*/  @!UP0 UIADD3 UR12, UPT, UPT, UR12, 0x1, URZ ;  /* 0x000000010c0c8890 */ /* 0x000fe4000fffe0ff */
[----:B------:R-:W-:Y:S02]  /*5ef0*/  UISETP.GE.U32.AND UP0, UPT, UR4, UR30, UPT ;  /* 0x0000001e0400728c */ /* 0x000fe4000bf06070 */
[----:B------:R-:W-:Y:S01]  /*5f00*/  ULOP3.LUT UR4, UR18, UR31, URZ, 0x3c, !UPT ;  /* 0x0000001f12047292 */ /* 0x000fe2000f8e3cff */
[----:B-1----:R-:W-:Y:S04]  /*5f10*/  VIADD R12, R12, 0xffffffe ;  /* 0x0ffffffe0c0c7836 */ /* 0x002fe80000000000 */
[----:B------:R-:W1:Y:S04]  /*5f20*/  F2I.FTZ.U32.TRUNC.NTZ R13, R12 ;  /* 0x0000000c000d7305 */ /* 0x000e68000021f000 */
[----:B------:R-:W-:Y:S02]  /*5f30*/  @UP0 UIADD3 UR12, UPT, UPT, UR12, 0x1, URZ ;  /* 0x000000010c0c0890 */ /* 0x000fe4000fffe0ff */
[----:B------:R-:W-:Y:S01]  /*5f40*/  UISETP.GE.AND UP0, UPT, UR4, URZ, UPT ;  /* 0x000000ff0400728c */ /* 0x000fe2000bf06270 */
[----:B-1----:R-:W-:Y:S01]  /*5f50*/  IADD3 R3, PT, PT, RZ, -R13, RZ ;  /* 0x8000000dff037210 */ /* 0x002fe20007ffe0ff */
[----:B------:R-:W-:Y:S09]  /*5f60*/  IMAD.MOV.U32 R12, RZ, RZ, RZ ;  /* 0x000000ffff0c7224 */ /* 0x000ff200078e00ff */
[----:B------:R-:W-:Y:S02]  /*5f70*/  @!UP0 UIADD3 UR12, UPT, UPT, -UR12, URZ, URZ ;  /* 0x000000ff0c0c8290 */ /* 0x000fe4000fffe1ff */
[----:B------:R-:W-:Y:S01]  /*5f80*/  @!UP6 ULOP3.LUT UR12, URZ, UR31, URZ, 0x33, !UPT ;  /* 0x0000001fff0ce292 */ /* 0x000fe2000f8e33ff */
[----:B------:R-:W-:Y:S04]  /*5f90*/  IMAD R3, R3, R8, RZ ;  /* 0x0000000803037224 */ /* 0x000fe800078e02ff */
[----:B------:R-:W-:Y:S04]  /*5fa0*/  IMAD.HI.U32 R13, R13, R3, R12 ;  /* 0x000000030d0d7227 */ /* 0x000fe800078e000c */
[----:B------:R-:W-:Y:S05]  /*5fb0*/  IMAD.U32 R0, RZ, RZ, UR12 ;  /* 0x0000000cff007e24 */ /* 0x000fea000f8e00ff */
[----:B------:R-:W-:Y:S04]  /*5fc0*/  IABS R0, R0 ;  /* 0x0000000000007213 */ /* 0x000fe80000000000 */
[----:B------:R-:W-:Y:S11]  /*5fd0*/  R2UR UR4, R0 ;  /* 0x00000000000472ca */ /* 0x000ff600000e0000 */
[----:B------:R-:W-:Y:S02]  /*5fe0*/  @!UPT UIADD3 URZ, UPT, UPT, URZ, URZ, URZ ;  /* 0x000000fffffff290 */ /* 0x000fe4000fffe0ff */
[----:B------:R-:W-:Y:S07]  /*5ff0*/  UIMAD.WIDE.U32 UR6, UR44, UR4, URZ ;  /* 0x000000042c0672a5 */ /* 0x000fee000f8e00ff */
[----:B------:R-:W-:Y:S02]  /*6000*/  UMOV UR13, UR7 ;  /* 0x00000007000d7c82 */ /* 0x000fe40008000000 */
[----:B------:R-:W-:Y:S04]  /*6010*/  UIADD3 UR5, UPT, UPT, -UR13, URZ, URZ ;  /* 0x000000ff0d057290 */ /* 0x000fe8000fffe1ff */
[----:B------:R-:W-:Y:S04]  /*6020*/  UIMAD UR4, UR29, UR5, UR4 ;  /* 0x000000051d0472a4 */ /* 0x000fe8000f8e0204 */
[----:B------:R-:W-:Y:S11]  /*6030*/  UISETP.GT.U32.AND UP0, UPT, UR29, UR4, UPT ;  /* 0x000000041d00728c */ /* 0x000ff6000bf04070 */
[----:B------:R-:W-:Y:S02]  /*6040*/  @!UP0 UIADD3 UR4, UPT, UPT, UR4, -UR29, URZ ;  /* 0x8000001d04048290 */ /* 0x000fe4000fffe0ff */
[----:B------:R-:W-:Y:S02]  /*6050*/  @!UP0 UIADD3 UR13, UPT, UPT, UR13, 0x1, URZ ;  /* 0x000000010d0d8890 */ /* 0x000fe4000fffe0ff */
[----:B------:R-:W-:Y:S02]  /*6060*/  UISETP.GE.U32.AND UP0, UPT, UR4, UR29, UPT ;  /* 0x0000001d0400728c */ /* 0x000fe4000bf06070 */
[----:B------:R-:W-:Y:S09]  /*6070*/  ULOP3.LUT UR4, UR12, UR53, URZ, 0x3c, !UPT ;  /* 0x000000350c047292 */ /* 0x000ff2000f8e3cff */
[----:B------:R-:W-:Y:S02]  /*6080*/  @UP0 UIADD3 UR13, UPT, UPT, UR13, 0x1, URZ ;  /* 0x000000010d0d0890 */ /* 0x000fe4000fffe0ff */
[----:B------:R-:W-:Y:S11]  /*6090*/  UISETP.GE.AND UP0, UPT, UR4, URZ, UPT ;  /* 0x000000ff0400728c */ /* 0x000ff6000bf06270 */
[----:B------:R-:W-:Y:S02]  /*60a0*/  @!UP0 UIADD3 UR13, UPT, UPT, -UR13, URZ, URZ ;  /* 0x000000ff0d0d8290 */ /* 0x000fe4000fffe1ff */
[----:B------:R-:W-:Y:S02]  /*60b0*/  @!UP2 ULOP3.LUT UR13, URZ, UR53, URZ, 0x33, !UPT ;  /* 0x00000035ff0da292 */ /* 0x000fe4000f8e33ff */
[----:B------:R-:W-:Y:S02]  /*60c0*/  UISETP.NE.AND UP2, UPT, UR36, URZ, UPT ;  /* 0x000000ff2400728c */ /* 0x000fe4000bf45270 */
[----:B------:R-:W-:Y:S02]  /*60d0*/  ULOP3.LUT UR4, UR13, UR36, URZ, 0x3c, !UPT ;  /* 0x000000240d047292 */ /* 0x000fe4000f8e3cff */
[----:B------:R-:W-:Y:S02]  /*60e0*/  IMAD.U32 R0, RZ, RZ, UR13 ;  /* 0x0000000dff007e24 */ /* 0x000fe4000f8e00ff */
[----:B------:R-:W-:Y:S02]  /*60f0*/  UISETP.GE.AND UP0, UPT, UR4, URZ, UPT ;  /* 0x000000ff0400728c */ /* 0x000fe4000bf06270 */
[----:B------:R-:W-:Y:S01]  /*6100*/  UIADD3 UR4, UPT, UPT, -UR12, URZ, URZ ;  /* 0x000000ff0c047290 */ /* 0x000fe2000fffe1ff */
[----:B------:R-:W-:Y:S03]  /*6110*/  IABS R0, R0 ;  /* 0x0000000000007213 */ /* 0x000fe60000000000 */
[----:B------:R-:W-:Y:S02]  /*6120*/  UIMAD UR5, UR31, UR4, UR18 ;  /* 0x000000041f0572a4 */ /* 0x000fe4000f8e0212 */
[----:B------:R-:W-:Y:S01]  /*6130*/  UIADD3 UR4, UPT, UPT, -UR13, URZ, URZ ;  /* 0x000000ff0d047290 */ /* 0x000fe2000fffe1ff */
[----:B------:R-:W-:Y:S01]  /*6140*/  IMAD.HI.U32 R13, R13, R0, RZ ;  /* 0x000000000d0d7227 */ /* 0x000fe200078e00ff */
[----:B------:R-:W-:Y:S02]  /*6150*/  USHF.L.U32 UR17, UR5, 0x6, URZ ;  /* 0x0000000605117899 */ /* 0x000fe400080006ff */
[----:B------:R-:W-:Y:S02]  /*6160*/  UIMAD UR12, UR53, UR4, UR12 ;  /* 0x00000004350c72a4 */ /* 0x000fe4000f8e020c */
[C---:B------:R-:W-:Y:S05]  /*6170*/  IADD3 R3, PT, PT, -R13.reuse, RZ, RZ ;  /* 0x000000ff0d037210 */ /* 0x040fea0007ffe1ff */
[C---:B------:R-:W-:Y:S05]  /*6180*/  IMAD R0, R8.reuse, R3, R0 ;  /* 0x0000000308007224 */ /* 0x040fea00078e0200 */
[----:B------:R-:W-:Y:S11]  /*6190*/  ISETP.GT.U32.AND P1, PT, R8, R0, PT ;  /* 0x000000000800720c */ /* 0x000ff60003f24070 */
[----:B------:R-:W-:Y:S02]  /*61a0*/  @!UPT UIADD3 URZ, UPT, UPT, URZ, URZ, URZ ;  /* 0x000000fffffff290 */ /* 0x000fe4000fffe0ff */
[----:B------:R-:W-:Y:S02]  /*61b0*/  @!P1 IMAD.IADD R0, R0, 0x1, -R8 ;  /* 0x0000000100009824 */ /* 0x000fe400078e0a08 */
[----:B------:R-:W-:Y:S01]  /*61c0*/  @!P1 VIADD R13, R13, 0x1 ;  /* 0x000000010d0d9836 */ /* 0x000fe20000000000 */
[----:B------:R-:W-:Y:S02]  /*61d0*/  ISETP.NE.U32.AND P1, PT, RZ, UR32, PT ;  /* 0x00000020ff007c0c */ /* 0x000fe4000bf25070 */
[----:B------:R-:W-:Y:S02]  /*61e0*/  ISETP.GE.U32.AND P2, PT, R0, R8, PT ;  /* 0x000000080000720c */ /* 0x000fe40003f46070 */
[----:B------:R-:W-:Y:S11]  /*61f0*/  ISETP.NE.AND.EX P1, PT, RZ, UR33, PT, P1 ;  /* 0x00000021ff007c0c */ /* 0x000ff6000bf25310 */
[----:B------:R-:W-:Y:S04]  /*6200*/  @P2 IADD3 R13, PT, PT, R13, 0x1, RZ ;  /* 0x000000010d0d2810 */ /* 0x000fe80007ffe0ff */
[----:B------:R-:W-:Y:S11]  /*6210*/  R2UR UR14, R13 ;  /* 0x000000000d0e72ca */ /* 0x000ff600000e0000 */
[----:B------:R-:W-:Y:S02]  /*6220*/  @!UPT UIADD3 URZ, UPT, UPT, URZ, URZ, URZ ;  /* 0x000000fffffff290 */ /* 0x000fe4000fffe0ff */
[----:B------:R-:W-:Y:S02]  /*6230*/  @!UP0 UIADD3 UR14, UPT, UPT, -UR14, URZ, URZ ;  /* 0x000000ff0e0e8290 */ /* 0x000fe4000fffe1ff */
[----:B------:R-:W-:Y:S04]  /*6240*/  @!UP2 ULOP3.LUT UR14, URZ, UR36, URZ, 0x33, !UPT ;  /* 0x00000024ff0ea292 */ /* 0x000fe8000f8e33ff */
[----:B------:R-:W-:Y:S04]  /*6250*/  UIADD3 UR6, UPT, UPT, -UR14, URZ, URZ ;  /* 0x000000ff0e067290 */ /* 0x000fe8000fffe1ff */
[----:B------:R-:W-:Y:S01]  /*6260*/  UIMAD UR13, UR36, UR6, UR13 ;  /* 0x00000006240d72a4 */ /* 0x000fe2000f8e020d */
[----:B------:R-:W-:Y:S11]  /*6270*/  BRA.U !UP5, `(.L_x_97) ;  /* 0x000000010d387547 */ /* 0x000ff6000b800000 */
[----:B------:R-:W-:Y:S01]  /*6280*/  UISETP.NE.AND UP1, UPT, UR51, URZ, UPT ;  /* 0x000000ff3300728c */ /* 0x000fe2000bf25270 */
[----:B------:R-:W-:Y:S01]  /*6290*/  HFMA2 R0, -RZ, RZ, 0, 5.9604644775390625e-08 ;  /* 0x00000001ff007431 */ /* 0x000fe200000001ff */
[----:B------:R-:W1:Y:S01]  /*62a0*/  LDCU.64 UR8, c[0x0][0x358] ;  /* 0x00006b00ff0877ac */ /* 0x000e620008000a00 */
[----:B------:R-:W-:Y:S03]  /*62b0*/  IMAD.MOV.U32 R45, RZ, RZ, 0x1 ;  /* 0x00000001ff2d7424 */ /* 0x000fe600078e00ff */
[----:B------:R-:W-:Y:S05]  /*62c0*/  PLOP3.LUT P2, PT, PT, PT, UP1, 0x80, 0x8 ;  /* 0x000000000008781c */ /* 0x000fea0003f4f018 */
[----:B------:R-:W2:Y:S01]  /*62d0*/  @UP1 LDCU.64 UR4, c[0x0][0x988] ;  /* 0x00013100ff0417ac */ /* 0x000ea20008000a00 */
[----:B------:R-:W-:Y:S07]  /*62e0*/  @UP1 UIMAD UR6, UR50, UR32, URZ ;  /* 0x00000020320612a4 */ /* 0x000fee000f8e02ff */
[----:B------:R-:W-:Y:S01]  /*62f0*/  @!P2 PRMT R45, R0, 0x7610, R45 ;  /* 0x00007610002da816 */ /* 0x000fe2000000002d */
[----:B--2---:R-:W-:Y:S06]  /*6300*/  @UP1 UIMAD.WIDE UR4, UR6, 0x4, UR4 ;  /* 0x00000004060418a5 */ /* 0x004fec000f8e0204 */
[----:B-----5:R-:W-:Y:S01]  /*6310*/  IMAD.U32 R26, RZ, RZ, UR4 ;  /* 0x00000004ff1a7e24 */ /* 0x020fe2000f8e00ff */
[----:B------:R-:W-:Y:S04]  /*6320*/  MOV R27, UR5 ;  /* 0x00000005001b7c02 */ /* 0x000fe80008000f00 */
[----:B------:R-:W2:Y:S01]  /*6330*/  @!UP1 LDCU UR4, c[0x0][0x980] ;  /* 0x00013000ff0497ac */ /* 0x000ea20008000800 */
[----:B-1----:R1:W5:Y:S02]  /*6340*/  @P2 LDG.E R26, desc[UR8][R26.64] ;  /* 0x000000081a1a2981 */ /* 0x002364000c1e1900 */
[----:B-12---:R-:W-:Y:S07]  /*6350*/  @!P2 IMAD.U32 R26, RZ, RZ, UR4 ;  /* 0x00000004ff1aae24 */ /* 0x006fee000f8e00ff */
.L_x_97:
[----:B-----5:R-:W-:Y:S01]  /*6360*/  @!P1 FSETP.EQ.AND P3, PT, R26, RZ, PT ;  /* 0x000000ff1a00920b */ /* 0x020fe20003f62000 */
[----:B------:R-:W-:Y:S01]  /*6370*/  @!UPT UIADD3 URZ, UPT, UPT, URZ, URZ, URZ ;  /* 0x000000fffffff290 */ /* 0x000fe2000fffe0ff */
[----:B------:R-:W-:Y:S11]  /*6380*/  @!P1 BRA `(.L_x_98) ;  /* 0x0000000000149947 */ /* 0x000ff60003800000 */
[----:B------:R-:W-:Y:S02]  /*6390*/  LOP3.LUT P1, RZ, R45, 0xff, RZ, 0xc0, !PT ;  /* 0x000000ff2dff7812 */ /* 0x000fe4000782c0ff */
[----:B------:R-:W-:Y:S04]  /*63a0*/  PLOP3.LUT P3, PT, PT, PT, UP1, 0x80, 0x8 ;  /* 0x000000000008781c */ /* 0x000fe80003f6f018 */
[----:B------:R-:W-:Y:S07]  /*63b0*/  PLOP3.LUT P3, PT, P3, PT, PT, 0x8, 0x80 ;  /* 0x000000000080781c */ /* 0x000fee0001f6e170 */
[----:B------:R-:W-:Y:S11]  /*63c0*/  @P1 FSETP.EQ.AND P3, PT, R26, RZ, PT ;  /* 0x000000ff1a00120b */ /* 0x000ff60003f62000 */
[----:B------:R-:W-:Y:S02]  /*63d0*/  @!UPT UIADD3 URZ, UPT, UPT, URZ, URZ, URZ ;  /* 0x000000fffffff290 */ /* 0x000fe4000fffe0ff */
.L_x_98:
[----:B------:R-:W-:Y:S01]  /*63e0*/  ULEA UR4, UR28, UR27, 0x3 ;  /* 0x0000001b1c047291 */ /* 0x000fe2000f8e18ff */
[----:B------:R-:W-:Y:S02]  /*63f0*/  SHF.L.U32 R3, R10, 0x1f, RZ ;  /* 0x0000001f0a037819 */ /* 0x000fe400000006ff */
[----:B------:R-:W-:Y:S04]  /*6400*/  ELECT P2, URZ, PT ;  /* 0x0000000000ff782f */ /* 0x000fe80003840000 */
[----:B------:R-:W-:Y:S02]  /*6410*/  PLOP3.LUT P2, PT, P3, P2, PT, 0xf2, 0x2f ;  /* 0x00000000002f781c */ /* 0x000fe40001f45e72 */
[----:B------:R-:W1:Y:S02]  /*6420*/  SYNCS.PHASECHK.TRANS64.TRYWAIT P1, [UR4+0x128], R3 ;  /* 0x00012803ff0075a7 */ /* 0x000e640008021104 */
[----:B-1----:R-:W-:Y:S09]  /*6430*/  @!P1 BRA `(.L_x_99) ;  /* 0x0000004000149947 */ /* 0x002ff20003800000 */
.L_x_195:
[----:B------:R-:W2:Y:S01]  /*6440*/  S2UR UR21, SR_CgaCtaId ;  /* 0x00000000001579c3 */ /* 0x000ea20000008800 */
[----:B-1----:R-:W-:Y:S01]  /*6450*/  @!P2 IADD3 R3, P1, PT, R14, 0x680, RZ ;  /* 0x000006800e03a810 */ /* 0x002fe20007f3e0ff */
[----:B------:R-:W-:Y:S01]  /*6460*/  VOTEU.ALL UP0, P2 ;  /* 0x0000000000ff7886 */ /* 0x000fe20001000000 */
[----:B------:R-:W-:Y:S01]  /*6470*/  UIADD3 UR16, UPT, UPT, UR4, 0x110, URZ ;  /* 0x0000011004107890 */ /* 0x000fe2000fffe0ff */
[----:B------:R-:W-:Y:S01]  /*6480*/  @P0 SHF.R.U32.HI R4, RZ, 0x10, R5 ;  /* 0x00000010ff040819 */ /* 0x000fe20000011605 */
[----:B------:R-:W-:Y:S01]  /*6490*/  UMOV UR34, 0x0 ;  /* 0x0000000000227882 */ /* 0x000fe20000000000 */
[----:B------:R-:W-:Y:S01]  /*64a0*/  @!P2 IMAD.X R0, RZ, RZ, R15, P1 ;  /* 0x000000ffff00a224 */ /* 0x000fe200008e060f */
[----:B------:R-:W-:Y:S01]  /*64b0*/  @!P2 R2UR UR7, R3 ;  /* 0x000000000307a2ca */ /* 0x000fe200000e0000 */
[----:B------:R-:W-:Y:S01]  /*64c0*/  @!UP0 ULEA UR5, UR28, UR27, 0xc ;  /* 0x0000001b1c058291 */ /* 0x000fe2000f8e60ff */
[----:B------:R-:W-:Y:S01]  /*64d0*/  @P0 R2UR UR50, R4 ;  /* 0x00000000043202ca */ /* 0x000fe200000e0000 */
[----:B------:R-:W-:Y:S01]  /*64e0*/  @!UP0 UIADD3 UR20, UPT, UPT, UR17, 0x20, URZ ;  /* 0x0000002011148890 */ /* 0x000fe2000fffe0ff */
[----:B------:R-:W-:Y:S01]  /*64f0*/  @!P2 R2UR UR6, R0 ;  /* 0x000000000006a2ca */ /* 0x000fe200000e0000 */
[----:B------:R-:W-:Y:S01]  /*6500*/  @!UP0 UIADD3 UR8, UPT, UPT, UR5, 0x200, URZ ;  /* 0x0000020005088890 */ /* 0x000fe2000fffe0ff */
[----:B------:R-:W-:Y:S01]  /*6510*/  @!P2 IMAD.MOV.U32 R0, RZ, RZ, 0x1000 ;  /* 0x00001000ff00a424 */ /* 0x000fe200078e00ff */
[----:B------:R-:W-:Y:S02]  /*6520*/  @!UP0 UIADD3 UR18, UPT, UPT, UR5, 0xa00, URZ ;  /* 0x00000a0005128890 */ /* 0x000fe4000fffe0ff */
[----:B------:R-:W-:Y:S01]  /*6530*/  UIADD3 UR5, UPT, UPT, UR28, 0x1, URZ ;  /* 0x000000011c057890 */ /* 0x000fe2000fffe0ff */
[----:B------:R-:W-:Y:S03]  /*6540*/  UMOV UR35, 0x10000000 ;  /* 0x1000000000237882 */ /* 0x000fe60000000000 */
[----:B------:R-:W-:Y:S01]  /*6550*/  IMAD.U32 R12, RZ, RZ, UR7 ;  /* 0x00000007ff0c7e24 */ /* 0x000fe2000f8e00ff */
[----:B------:R-:W-:Y:S03]  /*6560*/  UISETP.NE.AND UP0, UPT, UR5, 0x3, UPT ;  /* 0x000000030500788c */ /* 0x000fe6000bf05270 */
[----:B------:R-:W-:Y:S01]  /*6570*/  IMAD.U32 R13, RZ, RZ, UR6 ;  /* 0x00000006ff0d7e24 */ /* 0x000fe2000f8e00ff */
[----:B------:R-:W-:Y:S01]  /*6580*/  @!P2 R2UR UR6, R12 ;  /* 0x000000000c06a2ca */ /* 0x000fe200000e0000 */
[----:B------:R-:W-:Y:S02]  /*6590*/  USEL UR5, UR5, URZ, UP0 ;  /* 0x000000ff05057287 */ /* 0x000fe40008000000 */
[----:B------:R-:W-:Y:S01]  /*65a0*/  USEL UR19, URZ, 0x1, UP0 ;  /* 0x00000001ff137887 */ /* 0x000fe20008000000 */
[----:B------:R-:W-:Y:S01]  /*65b0*/  @!P2 R2UR UR7, R13 ;  /* 0x000000000d07a2ca */ /* 0x000fe200000e0000 */
[----:B------:R-:W-:Y:S04]  /*65c0*/  VOTEU.ALL UP0, P2 ;  /* 0x0000000000ff7886 */ /* 0x000fe80001000000 */
[----:B------:R-:W-:Y:S01]  /*65d0*/  LOP3.LUT R10, R10, UR19, RZ, 0x3c, !PT ;  /* 0x000000130a0a7c12 */ /* 0x000fe2000f8e3cff */
[----:B------:R-:W-:Y:S01]  /*65e0*/  @!UP0 UMOV UR9, UR16 ;  /* 0x0000001000098c82 */ /* 0x000fe20008000000 */
[----:B------:R-:W-:Y:S02]  /*65f0*/  @!UP0 UMOV UR10, UR17 ;  /* 0x00000011000a8c82 */ /* 0x000fe40008000000 */
[----:B------:R-:W-:Y:S04]  /*6600*/  SHF.L.U32 R3, R10, 0x1f, RZ ;  /* 0x0000001f0a037819 */ /* 0x000fe800000006ff */
[----:B------:R1:W-:Y:S01]  /*6610*/  @!UP0 UTMALDG.5D [UR8], [UR6], desc[UR34] ;  /* 0x00002208060085b4 */ /* 0x0003e20008021000 */
[----:B------:R-:W-:Y:S05]  /*6620*/  VOTEU.ALL UP0, P2 ;  /* 0x0000000000ff7886 */ /* 0x000fea0001000000 */
[----:B-1----:R-:W-:Y:S01]  /*6630*/  @!UP0 UMOV UR8, UR18 ;  /* 0x0000001200088c82 */ /* 0x002fe20008000000 */
[----:B------:R-:W-:Y:S01]  /*6640*/  @!UP0 UMOV UR9, UR16 ;  /* 0x0000001000098c82 */ /* 0x000fe20008000000 */
[----:B------:R-:W-:Y:S02]  /*6650*/  @!UP0 UMOV UR10, UR20 ;  /* 0x00000014000a8c82 */ /* 0x000fe40008000000 */
[----:B------:R2:W-:Y:S01]  /*6660*/  @!UP0 UTMALDG.5D [UR8], [UR6], desc[UR34] ;  /* 0x00002208060085b4 */ /* 0x0005e20008021000 */
[----:B------:R1:W-:Y:S01]  /*6670*/  @!P2 SYNCS.ARRIVE.TRANS64.RED.A0TR RZ, [UR4+0x110], R0 ;  /* 0x00011000ffffa9a7 */ /* 0x0003e20008300404 */
[----:B--2---:R-:W-:Y:S02]  /*6680*/  UPRMT UR7, UR21, 0x654, UR16 ;  /* 0x0000065415077896 */ /* 0x004fe40008000010 */
[----:B------:R-:W-:Y:S07]  /*6690*/  ULEA UR6, UR5, UR27, 0x3 ;  /* 0x0000001b05067291 */ /* 0x000fee000f8e18ff */
[----:B------:R-:W-:Y:S02]  /*66a0*/  SYNCS.ARRIVE.TRANS64.RED.A1T0 RZ, [UR7], RZ ;  /* 0x000000ffffff79a7 */ /* 0x000fe40008100407 */
[----:B------:R-:W2:Y:S02]  /*66b0*/  SYNCS.PHASECHK.TRANS64.TRYWAIT P1, [UR6+0x128], R3 ;  /* 0x00012803ff0075a7 */ /* 0x000ea40008021106 */
[----:B-12---:R-:W-:Y:S05]  /*66c0*/  @!P1 BRA `(.L_x_100) ;  /* 0x0000003c00889947 */ /* 0x006fea0003800000 */
.L_x_197:
[----:B------:R-:W-:Y:S01]  /*66d0*/  UPLOP3.LUT UP2, UPT, UPT, UPT, UPT, 0x80, 0x8 ;  /* 0x000000000008789c */ /* 0x000fe20003f4f070 */
[----:B------:R-:W2:Y:S01]  /*66e0*/  S2UR UR57, SR_CgaCtaId ;  /* 0x00000000003979c3 */ /* 0x000ea20000008800 */
[----:B------:R-:W-:Y:S01]  /*66f0*/  UMOV UR34, 0x0 ;  /* 0x0000000000227882 */ /* 0x000fe20000000000 */
[----:B------:R-:W-:Y:S01]  /*6700*/  UMOV UR35, 0x10000000 ;  /* 0x1000000000237882 */ /* 0x000fe20000000000 */
[----:B------:R-:W-:Y:S01]  /*6710*/  UMOV UR19, UR11 ;  /* 0x0000000b00137c82 */ /* 0x000fe20008000000 */
[----:B------:R-:W-:Y:S01]  /*6720*/  UMOV UR20, UR12 ;  /* 0x0000000c00147c82 */ /* 0x000fe20008000000 */
[----:B------:R-:W-:Y:S01]  /*6730*/  UMOV UR21, UR13 ;  /* 0x0000000d00157c82 */ /* 0x000fe20008000000 */
[----:B------:R-:W-:Y:S01]  /*6740*/  UMOV UR22, UR14 ;  /* 0x0000000e00167c82 */ /* 0x000fe20008000000 */
[----:B------:R-:W-:Y:S01]  /*6750*/  VOTEU.ALL UP0, P2 ;  /* 0x0000000000ff7886 */ /* 0x000fe20001000000 */
[----:B-1----:R-:W-:Y:S02]  /*6760*/  @!P2 IADD3 R3, P0, PT, R14, 0x680, RZ ;  /* 0x000006800e03a810 */ /* 0x002fe40007f1e0ff */
[----:B------:R-:W-:Y:S02]  /*6770*/  R2UR UR56, R50 ;  /* 0x00000000323872ca */ /* 0x000fe400000e0000 */
[----:B------:R-:W-:Y:S01]  /*6780*/  @!UP0 ULEA UR4, UR5, UR27, 0xc ;  /* 0x0000001b05048291 */ /* 0x000fe2000f8e60ff */
[----:B------:R-:W-:Y:S01]  /*6790*/  @!P2 IMAD.X R0, RZ, RZ, R15, P0 ;  /* 0x000000ffff00a224 */ /* 0x000fe200000e060f */
[----:B------:R-:W-:Y:S01]  /*67a0*/  UIADD3 UR5, UPT, UPT, UR5, 0x1, URZ ;  /* 0x0000000105057890 */ /* 0x000fe2000fffe0ff */
[----:B------:R-:W-:Y:S01]  /*67b0*/  R2UR UR55, R51 ;  /* 0x00000000333772ca */ /* 0x000fe200000e0000 */
[----:B------:R-:W-:Y:S01]  /*67c0*/  @!UP0 UIADD3 UR18, UPT, UPT, UR17, 0x10, URZ ;  /* 0x0000001011128890 */ /* 0x000fe2000fffe0ff */
[----:B------:R-:W-:Y:S01]  /*67d0*/  LOP3.LUT R9, R9, 0x1, RZ, 0x3c, !PT ;  /* 0x0000000109097812 */ /* 0x000fe200078e3cff */
[----:B------:R-:W-:Y:S02]  /*67e0*/  @!UP0 UIADD3 UR10, UPT, UPT, UR17, 0x30, URZ ;  /* 0x00000030110a8890 */ /* 0x000fe4000fffe0ff */
[----:B------:R-:W-:Y:S02]  /*67f0*/  @!UP0 UIADD3 UR16, UPT, UPT, UR4, 0x200, URZ ;  /* 0x0000020004108890 */ /* 0x000fe4000fffe0ff */
[----:B------:R-:W-:Y:S01]  /*6800*/  @!UP0 UIADD3 UR8, UPT, UPT, UR4, 0xa00, URZ ;  /* 0x00000a0004088890 */ /* 0x000fe2000fffe0ff */
[----:B------:R-:W-:Y:S01]  /*6810*/  @!P2 R2UR UR4, R0 ;  /* 0x000000000004a2ca */ /* 0x000fe200000e0000 */
[----:B------:R-:W-:Y:S02]  /*6820*/  UISETP.NE.AND UP0, UPT, UR5, 0x3, UPT ;  /* 0x000000030500788c */ /* 0x000fe4000bf05270 */
[----:B------:R-:W-:Y:S02]  /*6830*/  UIADD3 UR17, UPT, UPT, UR6, 0x110, URZ ;  /* 0x0000011006117890 */ /* 0x000fe4000fffe0ff */
[----:B------:R-:W-:Y:S01]  /*6840*/  USEL UR28, UR5, URZ, UP0 ;  /* 0x000000ff051c7287 */ /* 0x000fe20008000000 */
[----:B------:R-:W-:Y:S01]  /*6850*/  @!P2 R2UR UR5, R3 ;  /* 0x000000000305a2ca */ /* 0x000fe200000e0000 */
[----:B------:R-:W-:Y:S02]  /*6860*/  USEL UR7, URZ, 0x1, UP0 ;  /* 0x00000001ff077887 */ /* 0x000fe40008000000 */
[----:B------:R-:W-:Y:S01]  /*6870*/  VOTEU.ALL UP0, P2 ;  /* 0x0000000000ff7886 */ /* 0x000fe20001000000 */
[----:B------:R-:W-:Y:S03]  /*6880*/  UMOV UR9, UR17 ;  /* 0x0000001100097c82 */ /* 0x000fe60008000000 */
[----:B------:R-:W-:Y:S01]  /*6890*/  IMAD.U32 R5, RZ, RZ, UR4 ;  /* 0x00000004ff057e24 */ /* 0x000fe2000f8e00ff */
[----:B------:R-:W-:Y:S05]  /*68a0*/  LOP3.LUT R10, R10, UR7, RZ, 0x3c, !PT ;  /* 0x000000070a0a7c12 */ /* 0x000fea000f8e3cff */
[----:B------:R-:W-:Y:S01]  /*68b0*/  IMAD.U32 R4, RZ, RZ, UR5 ;  /* 0x00000005ff047e24 */ /* 0x000fe2000f8e00ff */
[----:B------:R-:W-:Y:S04]  /*68c0*/  @!P2 R2UR UR5, R5 ;  /* 0x000000000505a2ca */ /* 0x000fe800000e0000 */
[----:B------:R-:W-:Y:S11]  /*68d0*/  @!P2 R2UR UR4, R4 ;  /* 0x000000000404a2ca */ /* 0x000ff600000e0000 */
[----:B------:R-:W-:Y:S02]  /*68e0*/  @!UPT UIADD3 URZ, UPT, UPT, URZ, URZ, URZ ;  /* 0x000000fffffff290 */ /* 0x000fe4000fffe0ff */
[----:B------:R1:W-:Y:S01]  /*68f0*/  @!UP0 UTMALDG.5D [UR16], [UR4], desc[UR34] ;  /* 0x00002210040085b4 */ /* 0x0003e20008021000 */
[----:B------:R-:W-:Y:S05]  /*6900*/  VOTEU.ALL UP0, P2 ;  /* 0x0000000000ff7886 */ /* 0x000fea0001000000 */
[----:B------:R2:W-:Y:S01]  /*6910*/  @!UP0 UTMALDG.5D [UR8], [UR4], desc[UR34] ;  /* 0x00002208040085b4 */ /* 0x0005e20008021000 */
[----:B------:R3:W-:Y:S01]  /*6920*/  @!P2 SYNCS.ARRIVE.TRANS64.RED.A0TR RZ, [UR6+0x110], R2 ;  /* 0x00011002ffffa9a7 */ /* 0x0007e20008300406 */
[----:B-1----:R-:W-:Y:S02]  /*6930*/  UIADD3 UR18, UPT, UPT, UR15, UR56, URZ ;  /* 0x000000380f127290 */ /* 0x002fe4000fffe0ff */
[----:B------:R-:W-:Y:S02]  /*6940*/  UIADD3 UR20, UPT, UPT, UR23, UR55, URZ ;  /* 0x0000003717147290 */ /* 0x000fe4000fffe0ff */
[----:B--2---:R-:W-:Y:S09]  /*6950*/  UPRMT UR4, UR57, 0x654, UR17 ;  /* 0x0000065439047896 */ /* 0x004ff20008000011 */
[----:B------:R-:W-:Y:S01]  /*6960*/  SYNCS.ARRIVE.TRANS64.RED.A1T0 RZ, [UR4], RZ ;  /* 0x000000ffffff79a7 */ /* 0x000fe20008100404 */
[----:B------:R-:W-:Y:S05]  /*6970*/  BRA.U UP3, `(.L_x_101) ;  /* 0xffffffed03a87547 */ /* 0x000fea000b83ffff */
[----:B------:R-:W-:Y:S01]  /*6980*/  UIADD3 UR27, UPT, UPT, UR27, 0x128, URZ ;  /* 0x000001281b1b7890 */ /* 0x000fe2000fffe0ff */
[----:B---3--:R-:W-:-:S03]  /*6990*/  SHF.L.U32 R2, R10, 0x1f, RZ ;  /* 0x0000001f0a027819 */ /* 0x008fc600000006ff */
[----:B------:R-:W-:-:S09]  /*69a0*/  ULEA UR4, UR28, UR27, 0x3 ;  /* 0x0000001b1c047291 */ /* 0x000fd2000f8e18ff */
[----:B------:R-:W1:Y:S02]  /*69b0*/  SYNCS.PHASECHK.TRANS64.TRYWAIT P0, [UR4], R2 ;  /* 0x00000002ff0075a7 */ /* 0x000e640008001104 */
[----:B-1----:R-:W-:Y:S05]  /*69c0*/  @!P0 BRA `(.L_x_102) ;  /* 0x0000003800e08947 */ /* 0x002fea0003800000 */
.L_x_199:
[----:B------:R-:W-:-:S04]  /*69d0*/  UIADD3 UR4, UPT, UPT, UR28, 0x1, URZ ;  /* 0x000000011c047890 */ /* 0x000fc8000fffe0ff */
[----:B------:R-:W-:-:S04]  /*69e0*/  UISETP.NE.AND UP0, UPT, UR4, 0x3, UPT ;  /* 0x000000030400788c */ /* 0x000fc8000bf05270 */
[----:B------:R-:W-:Y:S02]  /*69f0*/  USEL UR6, URZ, 0x1, UP0 ;  /* 0x00000001ff067887 */ /* 0x000fe40008000000 */
[----:B------:R-:W-:-:S04]  /*6a00*/  USEL UR4, UR4, URZ, UP0 ;  /* 0x000000ff04047287 */ /* 0x000fc80008000000 */
[----:B------:R-:W-:Y:S01]  /*6a10*/  ULEA UR5, UR4, UR27, 0x3 ;  /* 0x0000001b04057291 */ /* 0x000fe2000f8e18ff */
[----:B------:R-:W-:-:S04]  /*6a20*/  LOP3.LUT R10, R10, UR6, RZ, 0x3c, !PT ;  /* 0x000000060a0a7c12 */ /* 0x000fc8000f8e3cff */
[----:B-1----:R-:W-:-:S04]  /*6a30*/  SHF.L.U32 R2, R10, 0x1f, RZ ;  /* 0x0000001f0a027819 */ /* 0x002fc800000006ff */
[----:B------:R-:W1:Y:S02]  /*6a40*/  SYNCS.PHASECHK.TRANS64.TRYWAIT P0, [UR5], R2 ;  /* 0x00000002ff0075a7 */ /* 0x000e640008001105 */
[----:B-1----:R-:W-:Y:S05]  /*6a50*/  @!P0 BRA `(.L_x_103) ;  /* 0x0000003800d48947 */ /* 0x002fea0003800000 */
.L_x_201:
[----:B------:R-:W-:-:S04]  /*6a60*/  UIADD3 UR4, UPT, UPT, UR4, 0x1, URZ ;  /* 0x0000000104047890 */ /* 0x000fc8000fffe0ff */
[----:B------:R-:W-:-:S04]  /*6a70*/  UISETP.NE.AND UP0, UPT, UR4, 0x3, UPT ;  /* 0x000000030400788c */ /* 0x000fc8000bf05270 */
[----:B------:R-:W-:Y:S02]  /*6a80*/  USEL UR5, URZ, 0x1, UP0 ;  /* 0x00000001ff057887 */ /* 0x000fe40008000000 */
[----:B------:R-:W-:-:S04]  /*6a90*/  USEL UR4, UR4, URZ, UP0 ;  /* 0x000000ff04047287 */ /* 0x000fc80008000000 */
[----:B------:R-:W-:Y:S01]  /*6aa0*/  ULEA UR4, UR4, UR27, 0x3 ;  /* 0x0000001b04047291 */ /* 0x000fe2000f8e18ff */
[----:B-1----:R-:W-:-:S04]  /*6ab0*/  LOP3.LUT R2, R10, UR5, RZ, 0x3c, !PT ;  /* 0x000000050a027c12 */ /* 0x002fc8000f8e3cff */
[----:B------:R-:W-:Y:S01]  /*6ac0*/  SHF.L.U32 R2, R2, 0x1f, RZ ;  /* 0x0000001f02027819 */ /* 0x000fe200000006ff */
[----:B------:R-:W-:-:S07]  /*6ad0*/  IMAD.U32 R0, RZ, RZ, UR4 ;  /* 0x00000004ff007e24 */ /* 0x000fce000f8e00ff */
.L_x_104:
[----:B-1----:R1:W2:Y:S02]  /*6ae0*/  SYNCS.PHASECHK.TRANS64.TRYWAIT P0, [R0+URZ], R2 ;  /* 0x00000002000075a7 */ /* 0x0022a400080011ff */
[----:B--2---:R-:W-:Y:S05]  /*6af0*/  @!P0 NANOSLEEP.SYNCS 0x989680 ;  /* 0x009896800000895d */ /* 0x004fea0003900000 */
[----:B------:R-:W2:Y:S02]  /*6b00*/  @!P0 SYNCS.PHASECHK.TRANS64 P0, [R0+URZ], R2 ;  /* 0x00000002000085a7 */ /* 0x000ea400080010ff */
[----:B--2---:R-:W-:Y:S05]  /*6b10*/  @P0 EXIT ;  /* 0x000000000000094d */ /* 0x004fea0003800000 */
[----:B------:R-:W-:Y:S05]  /*6b20*/  BRA `(.L_x_104) ;  /* 0xfffffffc00ec7947 */ /* 0x000fea000383ffff */
.L_x_92:
[----:B------:R-:W-:-:S06]  /*6b30*/  UISETP.GE.AND UP0, UPT, UR19, 0x4, UPT ;  /* 0x000000041300788c */ /* 0x000fcc000bf06270 */
[----:B------:R-:W-:-:S13]  /*6b40*/  PLOP3.LUT P0, PT, PT, PT, UP0, 0x80, 0x8 ;  /* 0x000000000008781c */ /* 0x000fda0003f0f008 */
[----:B-1----:R-:W-:Y:S05]  /*6b50*/  @!P0 EXIT ;  /* 0x000000000000894d */ /* 0x002fea0003800000 */
[----:B------:R-:W1:Y:S08]  /*6b60*/  S2UR UR4, SR_CgaCtaId ;  /* 0x00000000000479c3 */ /* 0x000e700000008800 */
[----:B------:R-:W-:Y:S01]  /*6b70*/  BAR.SYNC.DEFER_BLOCKING 0x6, 0xa0 ;  /* 0x0182800000007b1d */ /* 0x000fe20000010000 */
[----:B------:R-:W-:Y:S01]  /*6b80*/  IMAD.SHL.U32 R44, R56, 0x10, RZ ;  /* 0x00000010382c7824 */ /* 0x000fe200078e00ff */
[----:B------:R-:W-:Y:S01]  /*6b90*/  USHF.R.S32.HI UR56, URZ, 0x1f, UR5 ;  /* 0x0000001fff387899 */ /* 0x000fe20008011405 */
[----:B------:R-:W-:-:S02]  /*6ba0*/  IMAD.SHL.U32 R0, R46, 0x200, RZ ;  /* 0x000002002e007824 */ /* 0x000fc400078e00ff */
[----:B------:R-:W-:Y:S02]  /*6bb0*/  HFMA2 R22, -RZ, RZ, 0, 0 ;  /* 0x00000000ff167431 */ /* 0x000fe400000001ff */
[----:B------:R-:W-:Y:S01]  /*6bc0*/  IMAD.SHL.U32 R4, R56, 0x2, RZ ;  /* 0x0000000238047824 */ /* 0x000fe200078e00ff */
[----:B------:R-:W-:Y:S01]  /*6bd0*/  UMOV UR52, 0x400 ;  /* 0x0000040000347882 */ /* 0x000fe20000000000 */
[----:B------:R-:W2:Y:S01]  /*6be0*/  LDC.64 R42, c[0x0][0x9b0] ;  /* 0x00026c00ff2a7b82 */ /* 0x000ea20000000a00 */
[----:B------:R-:W3:Y:S01]  /*6bf0*/  LDCU.64 UR6, c[0x0][0x988] ;  /* 0x00013100ff0677ac */ /* 0x000ee20008000a00 */
[----:B------:R-:W-:Y:S01]  /*6c00*/  LOP3.LUT R55, R44, 0x5b0, RZ, 0xc0, !PT ;  /* 0x000005b02c377812 */ /* 0x000fe200078ec0ff */
[----:B------:R-:W-:Y:S01]  /*6c10*/  IMAD.U32 R23, R56, 0x10000, RZ ;  /* 0x0001000038177824 */ /* 0x000fe200078e00ff */
[----:B------:R-:W-:Y:S01]  /*6c20*/  LOP3.LUT R5, R44, 0x40, RZ, 0xc0, !PT ;  /* 0x000000402c057812 */ /* 0x000fe200078ec0ff */
[----:B------:R-:W-:Y:S01]  /*6c30*/  ULEA.HI UR56, UR56, UR5, URZ, 0x6 ;  /* 0x0000000538387291 */ /* 0x000fe2000f8f30ff */
[----:B------:R-:W-:Y:S01]  /*6c40*/  LOP3.LUT R55, R55, 0x200, R0, 0xf8, !PT ;  /* 0x0000020037377812 */ /* 0x000fe200078ef800 */
[----:B------:R-:W-:Y:S01]  /*6c50*/  IMAD.SHL.U32 R0, R46, 0x200000, RZ ;  /* 0x002000002e007824 */ /* 0x000fe200078e00ff */
[----:B------:R-:W4:Y:S01]  /*6c60*/  LDC.64 R40, c[0x0][0x9a8] ;  /* 0x00026a00ff287b82 */ /* 0x000f220000000a00 */
[----:B------:R-:W-:Y:S01]  /*6c70*/  LOP3.LUT P0, RZ, R44, 0x40, RZ, 0xc0, !PT ;  /* 0x000000402cff7812 */ /* 0x000fe2000780c0ff */
[----:B------:R-:W-:Y:S01]  /*6c80*/  IMAD.MOV.U32 R54, RZ, RZ, RZ ;  /* 0x000000ffff367224 */ /* 0x000fe200078e00ff */
[----:B------:R-:W-:Y:S01]  /*6c90*/  LOP3.LUT R4, R5, 0x8, R4, 0xf8, !PT ;  /* 0x0000000805047812 */ /* 0x000fe200078ef804 */
[----:B------:R-:W-:Y:S01]  /*6ca0*/  IMAD.MOV.U32 R53, RZ, RZ, RZ ;  /* 0x000000ffff357224 */ /* 0x000fe200078e00ff */
[----:B------:R-:W-:Y:S01]  /*6cb0*/  LOP3.LUT R0, R0, 0x200000, RZ, 0xc0, !PT ;  /* 0x0020000000007812 */ /* 0x000fe200078ec0ff */
[----:B------:R-:W2:Y:S01]  /*6cc0*/  LDCU UR48, c[0x0][0xc0c] ;  /* 0x00018180ff3077ac */ /* 0x000ea20008000800 */
[----:B------:R-:W-:-:S02]  /*6cd0*/  P2R R8, PR, RZ, 0x1 ;  /* 0x00000001ff087803 */ /* 0x000fc40000000000 */
[----:B------:R-:W-:Y:S01]  /*6ce0*/  LOP3.LUT R23, R0, 0x400000, R23, 0xf8, !PT ;  /* 0x0040000000177812 */ /* 0x000fe200078ef817 */
[----:B-1----:R-:W-:Y:S01]  /*6cf0*/  ULEA UR52, UR4, UR52, 0x18 ;  /* 0x0000003404347291 */ /* 0x002fe2000f8ec0ff */
[----:B---3--:R-:W-:Y:S01]  /*6d00*/  MOV R48, UR6 ;  /* 0x0000000600307c02 */ /* 0x008fe20008000f00 */
[----:B------:R-:W1:Y:S01]  /*6d10*/  LDCU UR4, c[0x0][0x370] ;  /* 0x00006e00ff0477ac */ /* 0x000e620008000800 */
[----:B------:R-:W-:Y:S01]  /*6d20*/  IMAD.U32 R47, RZ, RZ, UR7 ;  /* 0x00000007ff2f7e24 */ /* 0x000fe2000f8e00ff */
[----:B------:R-:W-:Y:S02]  /*6d30*/  LOP3.LUT R55, R55, R4, RZ, 0xfc, !PT ;  /* 0x0000000437377212 */ /* 0x000fe400078efcff */
[----:B------:R-:W-:Y:S01]  /*6d40*/  LOP3.LUT R56, R56, 0x60, RZ, 0xc0, !PT ;  /* 0x0000006038387812 */ /* 0x000fe200078ec0ff */
[----:B------:R-:W3:Y:S02]  /*6d50*/  LDCU UR38, c[0x0][0xc30] ;  /* 0x00018600ff2677ac */ /* 0x000ee40008000800 */
[----:B------:R-:W3:Y:S01]  /*6d60*/  LDS R2, [UR52+0x1a0] ;  /* 0x0001a034ff027984 */ /* 0x000ee20008000800 */
[----:B------:R-:W2:Y:S01]  /*6d70*/  LDCU.64 UR46, c[0x0][0xc28] ;  /* 0x00018500ff2e77ac */ /* 0x000ea20008000a00 */
[----:B------:R-:W2:Y:S01]  /*6d80*/  LDCU.128 UR60, c[0x0][0xc10] ;  /* 0x00018200ff3c77ac */ /* 0x000ea20008000c00 */
[----:B------:R-:W2:Y:S01]  /*6d90*/  LDCU UR59, c[0x0][0x374] ;  /* 0x00006e80ff3b77ac */ /* 0x000ea20008000800 */
[----:B-1----:R-:W-:Y:S01]  /*6da0*/  IMAD.U32 R49, RZ, RZ, UR4 ;  /* 0x00000004ff317e24 */ /* 0x002fe2000f8e00ff */
[----:B------:R-:W-:-:S02]  /*6db0*/  UIADD3 UR4, UPT, UPT, UR52, 0x200, URZ ;  /* 0x0000020034047890 */ /* 0x000fc4000fffe0ff */
[----:B------:R-:W-:Y:S01]  /*6dc0*/  USHF.R.S32.HI UR56, URZ, 0x6, UR56 ;  /* 0x00000006ff387899 */ /* 0x000fe20008011438 */
[----:B------:R-:W-:Y:S01]  /*6dd0*/  UMOV UR58, 0x1 ;  /* 0x00000001003a7882 */ /* 0x000fe20000000000 */
[----:B------:R-:W-:Y:S02]  /*6de0*/  UMOV UR54, URZ ;  /* 0x000000ff00367c82 */ /* 0x000fe40008000000 */
[----:B------:R-:W-:Y:S01]  /*6df0*/  IMAD.U32 R0, RZ, RZ, UR4 ;  /* 0x00000004ff007e24 */ /* 0x000fe2000f8e00ff */
[----:B------:R-:W-:Y:S01]  /*6e00*/  UMOV UR57, URZ ;  /* 0x000000ff00397c82 */ /* 0x000fe20008000000 */
[----:B------:R-:W-:Y:S01]  /*6e10*/  UMOV UR55, URZ ;  /* 0x000000ff00377c82 */ /* 0x000fe20008000000 */
[C---:B---3--:R-:W-:Y:S01]  /*6e20*/  VIADD R3, R2.reuse, 0x20 ;  /* 0x0000002002037836 */ /* 0x048fe20000000000 */
[----:B------:R-:W-:-:S04]  /*6e30*/  LOP3.LUT R2, R2, 0xffff, RZ, 0xc0, !PT ;  /* 0x0000ffff02027812 */ /* 0x000fc800078ec0ff */
[----:B------:R-:W-:-:S05]  /*6e40*/  LOP3.LUT R3, R3, 0xffff, RZ, 0xc0, !PT ;  /* 0x0000ffff03037812 */ /* 0x000fca00078ec0ff */
[----:B--2-4-:R1:W-:Y:S02]  /*6e50*/  STL.64 [R1], R2 ;  /* 0x0000000201007387 */ /* 0x0143e40000100a00 */
.L_x_135:
[----:B-1----:R-:W-:Y:S04]  /*6e60*/  SHF.L.U32 R2, R53, 0x1f, RZ ;  /* 0x0000001f35027819 */ /* 0x002fe800000006ff */
[----:B------:R-:W1:Y:S02]  /*6e70*/  SYNCS.PHASECHK.TRANS64.TRYWAIT P0, [UR52+0x150], R2 ;  /* 0x00015002ff0075a7 */ /* 0x000e640008001134 */
[----:B-1----:R-:W-:Y:S05]  /*6e80*/  @!P0 BRA `(.L_x_105) ;  /* 0x0000003400e08947 */ /* 0x002fea0003800000 */
.L_x_203:
[----:B------:R-:W2:Y:S01]  /*6e90*/  LDS.128 R4, [UR52+0x190] ;  /* 0x00019034ff047984 */ /* 0x000ea20008000c00 */
[----:B------:R-:W-:Y:S01]  /*6ea0*/  UISETP.GE.AND UP0, UPT, UR39, 0x1, UPT ;  /* 0x000000012700788c */ /* 0x000fe2000bf06270 */
[----:B------:R-:W-:Y:S01]  /*6eb0*/  @!PT LDS RZ, [RZ] ;  /* 0x00000000fffff984 */ /* 0x000fe20000000800 */
[----:B------:R-:W-:Y:S01]  /*6ec0*/  @!PT LDS RZ, [RZ] ;  /* 0x00000000fffff984 */ /* 0x000fe20000000800 */
[----:B------:R-:W-:Y:S01]  /*6ed0*/  @!PT LDS RZ, [RZ] ;  /* 0x00000000fffff984 */ /* 0x000fe20000000800 */
[----:B------:R-:W-:Y:S01]  /*6ee0*/  @!PT LDS RZ, [RZ] ;  /* 0x00000000fffff984 */ /* 0x000fe20000000800 */
[----:B------:R3:W-:Y:S06]  /*6ef0*/  MEMBAR.ALL.CTA ;  /* 0x0000000000007992 */ /* 0x0007ec0000008000 */
[----:B---3--:R-:W3:Y:S01]  /*6f00*/  FENCE.VIEW.ASYNC.S ;  /* 0x00000000000073c6 */ /* 0x008ee20000000000 */
[----:B--2---:R-:W-:Y:S11]  /*6f10*/  LOP3.LUT P0, RZ, R6, 0x1, RZ, 0xc0, !PT ;  /* 0x0000000106ff7812 */ /* 0x004ff6000780c0ff */
[----:B------:R-:W-:Y:S02]  /*6f20*/  @!UPT UIADD3 URZ, UPT, UPT, URZ, URZ, URZ ;  /* 0x000000fffffff290 */ /* 0x000fe4000fffe0ff */
[----:B---3--:R-:W-:Y:S01]  /*6f30*/  VOTEU.ANY UP1, P0 ;  /* 0x0000000000ff7886 */ /* 0x008fe20000020100 */
[----:B------:R-:W-:Y:S01]  /*6f40*/  PLOP3.LUT P0, PT, PT, PT, UP1, 0x80, 0x8 ;  /* 0x000000000008781c */ /* 0x000fe20003f0f018 */
[----:B------:R-:W-:Y:S06]  /*6f50*/  UP2UR UR4, UPR, URZ, 0x2 ;  /* 0x00000002ff047883 */ /* 0x000fec0008000000 */
[----:B------:R-:W-:Y:S01]  /*6f60*/  IMAD.U32 R57, RZ, RZ, UR4 ;  /* 0x00000004ff397e24 */ /* 0x000fe2000f8e00ff */
[----:B------:R-:W-:Y:S04]  /*6f70*/  UIADD3 UR4, UPT, UPT, UR52, 0x158, URZ ;  /* 0x0000015834047890 */ /* 0x000fe8000fffe0ff */
[----:B------:R-:W-:Y:S01]  /*6f80*/  UPRMT UR4, URZ, 0x654, UR4 ;  /* 0x00000654ff047896 */ /* 0x000fe20008000004 */
[----:B-1----:R-:W-:Y:S02]  /*6f90*/  @P0 MOV R2, R4 ;  /* 0x0000000400020202 */ /* 0x002fe40000000f00 */
[----:B------:R-:W-:Y:S02]  /*6fa0*/  @P0 LOP3.LUT R0, R5, 0xffff, RZ, 0xc0, !PT ;  /* 0x0000ffff05000812 */ /* 0x000fe400078ec0ff */
[----:B------:R-:W-:Y:S02]  /*6fb0*/  @P0 R2UR UR6, R2 ;  /* 0x00000000020602ca */ /* 0x000fe400000e0000 */
[----:B------:R-:W-:Y:S01]  /*6fc0*/  @P0 R2UR UR5, R0 ;  /* 0x00000000000502ca */ /* 0x000fe200000e0000 */
[----:B------:R-:W-:Y:S01]  /*6fd0*/  IMAD.U32 R0, RZ, RZ, UR56 ;  /* 0x00000038ff007e24 */ /* 0x000fe2000f8e00ff */
[----:B------:R-:W-:Y:S04]  /*6fe0*/  SYNCS.ARRIVE.TRANS64.RED.A1T0 RZ, [UR4], RZ ;  /* 0x000000ffffff79a7 */ /* 0x000fe80008100404 */
[----:B------:R-:W-:Y:S05]  /*6ff0*/  IABS R2, R0 ;  /* 0x0000000000027213 */ /* 0x000fea0000000000 */
[----:B------:R-:W-:Y:S02]  /*7000*/  @UP1 UMOV UR37, UR6 ;  /* 0x0000000600251c82 */ /* 0x000fe40008000000 */
[----:B------:R-:W-:Y:S01]  /*7010*/  @UP1 UMOV UR36, UR5 ;  /* 0x0000000500241c82 */ /* 0x000fe20008000000 */
[----:B------:R-:W-:Y:S05]  /*7020*/  BRA.U !UP0, `(.L_x_106) ;  /* 0x0000000108d07547 */ /* 0x000fea000b800000 */
[----:B------:R-:W1:Y:S01]  /*7030*/  LDCU UR14, c[0x0][0xc20] ;  /* 0x00018400ff0e77ac */ /* 0x000e620008000800 */
[----:B------:R-:W-:Y:S01]  /*7040*/  R2UR UR9, R49 ;  /* 0x00000000310972ca */ /* 0x000fe200000e0000 */
[----:B------:R-:W-:Y:S02]  /*7050*/  UIMAD.WIDE.U32 UR4, UR59, UR63, URZ ;  /* 0x0000003f3b0472a5 */ /* 0x000fe4000f8e00ff */
[----:B------:R-:W-:Y:S02]  /*7060*/  UIMAD.WIDE.U32 UR10, UR36, UR63, URZ ;  /* 0x0000003f240a72a5 */ /* 0x000fe4000f8e00ff */
[----:B------:R-:W-:Y:S02]  /*7070*/  UISETP.NE.AND UP0, UPT, UR62, 0x1, UPT ;  /* 0x000000013e00788c */ /* 0x000fe4000bf05270 */
[----:B------:R-:W-:Y:S02]  /*7080*/  UISETP.NE.AND UP1, UPT, UR48, 0x1, UPT ;  /* 0x000000013000788c */ /* 0x000fe4000bf25270 */
[----:B------:R-:W-:Y:S04]  /*7090*/  UISETP.NE.AND UP2, UPT, UR39, 0x1, UPT ;  /* 0x000000012700788c */ /* 0x000fe8000bf45270 */
[----:B------:R-:W-:Y:S02]  /*70a0*/  UIMAD.WIDE.U32 UR6, UR9, UR60, URZ ;  /* 0x0000003c090672a5 */ /* 0x000fe4000f8e00ff */
[----:B------:R-:W-:Y:S01]  /*70b0*/  UIMAD.WIDE.U32 UR12, UR37, UR60, URZ ;  /* 0x0000003c250c72a5 */ /* 0x000fe2000f8e00ff */
[----:B------:R-:W-:Y:S02]  /*70c0*/  UMOV UR4, UR5 ;  /* 0x0000000500047c82 */ /* 0x000fe40008000000 */
[----:B-1----:R-:W-:Y:S02]  /*70d0*/  USHF.R.U32.HI UR8, URZ, UR14, UR4 ;  /* 0x0000000eff087299 */ /* 0x002fe40008011604 */
[----:B------:R-:W-:Y:S01]  /*70e0*/  UMOV UR6, UR11 ;  /* 0x0000000b00067c82 */ /* 0x000fe20008000000 */
[----:B------:R-:W-:Y:S02]  /*70f0*/  UMOV UR4, UR7 ;  /* 0x0000000700047c82 */ /* 0x000fe40008000000 */
[----:B------:R-:W-:Y:S02]  /*7100*/  USHF.R.U32.HI UR5, URZ, UR61, UR4 ;  /* 0x0000003dff057299 */ /* 0x000fe40008011604 */
[----:B------:R-:W-:Y:S02]  /*7110*/  USEL UR4, UR59, UR8, !UP0 ;  /* 0x000000083b047287 */ /* 0x000fe4000c000000 */
[----:B------:R-:W-:Y:S02]  /*7120*/  USHF.R.U32.HI UR8, URZ, UR14, UR6 ;  /* 0x0000000eff087299 */ /* 0x000fe40008011606 */
[----:B------:R-:W-:Y:S02]  /*7130*/  UIMAD.WIDE.U32 UR6, UR4, UR46, URZ ;  /* 0x0000002e040672a5 */ /* 0x000fe4000f8e00ff */
[----:B------:R-:W-:Y:S02]  /*7140*/  USEL UR9, UR9, UR5, !UP1 ;  /* 0x0000000509097287 */ /* 0x000fe4000c800000 */
[----:B------:R-:W-:Y:S02]  /*7150*/  USEL UR8, UR36, UR8, !UP0 ;  /* 0x0000000824087287 */ /* 0x000fe4000c000000 */
[----:B------:R-:W-:Y:S01]  /*7160*/  UIMAD.WIDE.U32 UR10, UR9, UR46, URZ ;  /* 0x0000002e090a72a5 */ /* 0x000fe2000f8e00ff */
[----:B------:R-:W-:Y:S01]  /*7170*/  UMOV UR6, UR7 ;  /* 0x0000000700067c82 */ /* 0x000fe20008000000 */
[----:B------:R-:W-:Y:S01]  /*7180*/  UMOV UR5, UR13 ;  /* 0x0000000d00057c82 */ /* 0x000fe20008000000 */
[----:B------:R-:W-:Y:S02]  /*7190*/  @UP2 USHF.R.U32.HI UR4, URZ, UR47, UR6 ;  /* 0x0000002fff042299 */ /* 0x000fe40008011606 */
[----:B------:R-:W-:Y:S02]  /*71a0*/  USHF.R.U32.HI UR5, URZ, UR61, UR5 ;  /* 0x0000003dff057299 */ /* 0x000fe40008011605 */
[----:B------:R-:W-:Y:S02]  /*71b0*/  UIMAD UR4, UR39, UR4, URZ ;  /* 0x00000004270472a4 */ /* 0x000fe4000f8e02ff */
[----:B------:R-:W-:Y:S02]  /*71c0*/  USEL UR5, UR37, UR5, !UP1 ;  /* 0x0000000525057287 */ /* 0x000fe4000c800000 */
[----:B------:R-:W-:Y:S01]  /*71d0*/  UISETP.GE.AND UP0, UPT, UR8, UR4, UPT ;  /* 0x000000040800728c */ /* 0x000fe2000bf06270 */
[----:B------:R-:W-:Y:S01]  /*71e0*/  UMOV UR6, UR11 ;  /* 0x0000000b00067c82 */ /* 0x000fe20008000000 */
[----:B------:R-:W-:Y:S02]  /*71f0*/  UIMAD.WIDE.U32 UR10, UR8, UR46, URZ ;  /* 0x0000002e080a72a5 */ /* 0x000fe4000f8e00ff */
[----:B------:R-:W-:Y:S04]  /*7200*/  @UP2 USHF.R.U32.HI UR9, URZ, UR47, UR6 ;  /* 0x0000002fff092299 */ /* 0x000fe80008011606 */
[----:B------:R-:W-:Y:S01]  /*7210*/  UIMAD UR6, UR39, UR9, URZ ;  /* 0x00000009270672a4 */ /* 0x000fe2000f8e02ff */
[----:B------:R-:W-:Y:S03]  /*7220*/  UMOV UR4, UR11 ;  /* 0x0000000b00047c82 */ /* 0x000fe60008000000 */
[----:B------:R-:W-:Y:S02]  /*7230*/  UISETP.GE.OR UP0, UPT, UR5, UR6, UP0 ;  /* 0x000000060500728c */ /* 0x000fe40008706670 */
[----:B------:R-:W-:Y:S02]  /*7240*/  USHF.R.U32.HI UR4, URZ, UR47, UR4 ;  /* 0x0000002fff047299 */ /* 0x000fe40008011604 */
[----:B------:R-:W-:Y:S02]  /*7250*/  UIMAD.WIDE.U32 UR6, UR5, UR46, URZ ;  /* 0x0000002e050672a5 */ /* 0x000fe4000f8e00ff */
[----:B------:R-:W-:Y:S02]  /*7260*/  USEL UR11, UR8, UR4, !UP2 ;  /* 0x00000004080b7287 */ /* 0x000fe4000d000000 */
[----:B------:R-:W-:Y:S02]  /*7270*/  UIADD3 UR6, UPT, UPT, -UR5, URZ, URZ ;  /* 0x000000ff05067290 */ /* 0x000fe4000fffe1ff */
[----:B------:R-:W-:Y:S02]  /*7280*/  UIADD3 UR10, UPT, UPT, -UR11, URZ, URZ ;  /* 0x000000ff0b0a7290 */ /* 0x000fe4000fffe1ff */
[----:B------:R-:W-:Y:S02]  /*7290*/  UIMAD UR6, UR48, UR6, UR37 ;  /* 0x00000006300672a4 */ /* 0x000fe4000f8e0225 */
[----:B------:R-:W-:Y:S01]  /*72a0*/  UIMAD UR10, UR39, UR10, UR8 ;  /* 0x0000000a270a72a4 */ /* 0x000fe2000f8e0208 */
[----:B------:R-:W-:Y:S01]  /*72b0*/  @!UP0 UMOV UR4, UR7 ;  /* 0x0000000700048c82 */ /* 0x000fe20008000000 */
[----:B------:R-:W-:Y:S02]  /*72c0*/  UIADD3 UR7, UPT, UPT, -UR8, URZ, URZ ;  /* 0x000000ff08077290 */ /* 0x000fe4000fffe1ff */
[----:B------:R-:W-:Y:S04]  /*72d0*/  @!UP0 USHF.R.U32.HI UR4, URZ, UR47, UR4 ;  /* 0x0000002fff048299 */ /* 0x000fe80008011604 */
[----:B------:R-:W-:Y:S04]  /*72e0*/  @!UP0 USEL UR4, UR5, UR4, !UP2 ;  /* 0x0000000405048287 */ /* 0x000fe8000d000000 */
[----:B------:R-:W-:Y:S02]  /*72f0*/  @!UP0 UIMAD UR9, UR9, UR10, UR4 ;  /* 0x0000000a090982a4 */ /* 0x000fe4000f8e0204 */
[----:B------:R-:W-:Y:S02]  /*7300*/  @!UP0 UIADD3 UR10, UPT, UPT, UR11, -UR4, URZ ;  /* 0x800000040b0a8290 */ /* 0x000fe4000fffe0ff */
[----:B------:R-:W-:Y:S02]  /*7310*/  UIMAD UR4, UR62, UR7, UR36 ;  /* 0x000000073e0472a4 */ /* 0x000fe4000f8e0224 */
[----:B------:R-:W-:Y:S03]  /*7320*/  @!UP0 UIMAD UR8, UR10, UR39, UR5 ;  /* 0x000000270a0882a4 */ /* 0x000fe6000f8e0205 */
[----:B------:R-:W-:Y:S02]  /*7330*/  @!UP0 UMOV UR5, UR9 ;  /* 0x0000000900058c82 */ /* 0x000fe40008000000 */
[----:B------:R-:W-:Y:S02]  /*7340*/  UIMAD UR37, UR5, UR48, UR6 ;  /* 0x00000030052572a4 */ /* 0x000fe4000f8e0206 */
[----:B------:R-:W-:Y:S11]  /*7350*/  UIMAD UR36, UR8, UR62, UR4 ;  /* 0x0000003e082472a4 */ /* 0x000ff6000f8e0204 */
[----:B------:R-:W-:Y:S01]  /*7360*/  @!UPT UIADD3 URZ, UPT, UPT, URZ, URZ, URZ ;  /* 0x000000fffffff290 */ /* 0x000fe2000fffe0ff */
.L_x_106:
[----:B------:R-:W1:Y:S01]  /*7370*/  LDCU UR16, c[0x0][0x388] ;  /* 0x00007100ff1077ac */ /* 0x000e620008000800 */
[----:B------:R-:W-:Y:S01]  /*7380*/  R2UR UR6, R2 ;  /* 0x00000000020672ca */ /* 0x000fe200000e0000 */
[----:B------:R-:W-:Y:S01]  /*7390*/  IMAD.U32 R8, RZ, RZ, UR18 ;  /* 0x00000012ff087e24 */ /* 0x000fe2000f8e00ff */
[----:B------:R-:W-:Y:S01]  /*73a0*/  LEA R2, R22, UR49, 0x2 ;  /* 0x0000003116027c11 */ /* 0x000fe2000f8e10ff */
[----:B------:R-:W2:Y:S01]  /*73b0*/  LDCU UR11, c[0x0][0x38c] ;  /* 0x00007180ff0b77ac */ /* 0x000ea20008000800 */
[----:B------:R-:W-:Y:S02]  /*73c0*/  IABS R0, R0 ;  /* 0x0000000000007213 */ /* 0x000fe40000000000 */
[----:B------:R-:W-:Y:S01]  /*73d0*/  IABS R8, R8 ;  /* 0x0000000800087213 */ /* 0x000fe20000000000 */
[----:B------:R-:W-:Y:S01]  /*73e0*/  USHF.L.U32 UR42, UR20, 0x6, URZ ;  /* 0x00000006142a7899 */ /* 0x000fe200080006ff */
[----:B------:R-:W5:Y:S01]  /*73f0*/  LDL R2, [R2] ;  /* 0x0000000002027983 */ /* 0x000f620000100800 */
[----:B------:R-:W-:Y:S01]  /*7400*/  IMAD.MOV R0, RZ, RZ, -R0 ;  /* 0x000000ffff007224 */ /* 0x000fe200078e0a00 */
[----:B------:R-:W-:Y:S02]  /*7410*/  R2UR UR9, R8 ;  /* 0x00000000080972ca */ /* 0x000fe400000e0000 */
[----:B------:R-:W-:Y:S01]  /*7420*/  @P0 SHF.R.U32.HI R4, RZ, 0x10, R5 ;  /* 0x00000010ff040819 */ /* 0x000fe20000011605 */
[----:B------:R-:W3:Y:S01]  /*7430*/  I2F.RP R3, UR6 ;  /* 0x0000000600037d06 */ /* 0x000ee20008209400 */
[----:B------:R-:W-:Y:S02]  /*7440*/  R2UR UR17, R60 ;  /* 0x000000003c1172ca */ /* 0x000fe400000e0000 */
[----:B------:R-:W-:Y:S07]  /*7450*/  @P0 R2UR UR17, R4 ;  /* 0x00000000041102ca */ /* 0x000fee00000e0000 */
[----:B---3--:R-:W3:Y:S01]  /*7460*/  MUFU.RCP R3, R3 ;  /* 0x0000000300037308 */ /* 0x008ee20000001000 */
[----:B--2---:R-:W-:Y:S05]  /*7470*/  IMAD.U32 R8, RZ, RZ, UR11 ;  /* 0x0000000bff087e24 */ /* 0x004fea000f8e00ff */
[----:B------:R-:W-:Y:S01]  /*7480*/  IMAD.U32 R60, RZ, RZ, UR17 ;  /* 0x00000011ff3c7e24 */ /* 0x000fe2000f8e00ff */
[----:B------:R-:W-:Y:S01]  /*7490*/  UIADD3 UR17, UPT, UPT, UR52, 0x200, URZ ;  /* 0x0000020034117890 */ /* 0x000fe2000fffe0ff */
[----:B------:R-:W-:Y:S04]  /*74a0*/  IABS R8, R8 ;  /* 0x0000000800087213 */ /* 0x000fe80000000000 */
[----:B------:R-:W2:Y:S01]  /*74b0*/  I2F.RP R10, R8 ;  /* 0x00000008000a7306 */ /* 0x000ea20000209400 */
[----:B---3--:R-:W-:Y:S09]  /*74c0*/  VIADD R3, R3, 0xffffffe ;  /* 0x0ffffffe03037836 */ /* 0x008ff20000000000 */
[----:B------:R-:W3:Y:S10]  /*74d0*/  F2I.FTZ.U32.TRUNC.NTZ R3, R3 ;  /* 0x0000000300037305 */ /* 0x000ef4000021f000 */
[----:B--2---:R-:W2:Y:S01]  /*74e0*/  MUFU.RCP R10, R10 ;  /* 0x0000000a000a7308 */ /* 0x004ea20000001000 */
[----:B---3--:R-:W-:Y:S01]  /*74f0*/  R2UR UR5, R3 ;  /* 0x00000000030572ca */ /* 0x008fe200000e0000 */
[----:B-1----:R-:W-:Y:S05]  /*7500*/  IMAD.U32 R3, RZ, RZ, UR16 ;  /* 0x00000010ff037e24 */ /* 0x002fea000f8e00ff */
[----:B------:R-:W-:Y:S04]  /*7510*/  IABS R3, R3 ;  /* 0x0000000300037213 */ /* 0x000fe80000000000 */
[----:B------:R-:W-:Y:S01]  /*7520*/  R2UR UR7, R3 ;  /* 0x00000000030772ca */ /* 0x000fe200000e0000 */
[----:B--2---:R-:W-:Y:S02]  /*7530*/  VIADD R10, R10, 0xffffffe ;  /* 0x0ffffffe0a0a7836 */ /* 0x004fe40000000000 */
[----:B------:R-:W-:Y:S02]  /*7540*/  UIADD3 UR4, UPT, UPT, URZ, -UR5, URZ ;  /* 0x80000005ff047290 */ /* 0x000fe4000fffe0ff */
[----:B------:R-:W1:Y:S02]  /*7550*/  F2I.FTZ.U32.TRUNC.NTZ R11, R10 ;  /* 0x0000000a000b7305 */ /* 0x000e64000021f000 */
[----:B------:R-:W-:Y:S03]  /*7560*/  UIMAD UR8, UR4, UR6, URZ ;  /* 0x00000006040872a4 */ /* 0x000fe6000f8e02ff */
[----:B------:R-:W-:Y:S02]  /*7570*/  UMOV UR4, URZ ;  /* 0x000000ff00047c82 */ /* 0x000fe40008000000 */
[----:B------:R-:W-:Y:S02]  /*7580*/  UIMAD.WIDE.U32 UR4, UR5, UR8, UR4 ;  /* 0x00000008050472a5 */ /* 0x000fe4000f8e0004 */
[----:B------:R-:W-:Y:S02]  /*7590*/  R2UR UR8, R0 ;  /* 0x00000000000872ca */ /* 0x000fe400000e0000 */
[----:B------:R-:W2:Y:S03]  /*75a0*/  I2F.RP R0, UR7 ;  /* 0x0000000700007d06 */ /* 0x000ea60008209400 */
[----:B------:R-:W-:Y:S01]  /*75b0*/  UMOV UR4, UR5 ;  /* 0x0000000500047c82 */ /* 0x000fe20008000000 */
[--C-:B-1----:R-:W-:Y:S01]  /*75c0*/  IMAD.MOV R3, RZ, RZ, -R11.reuse ;  /* 0x000000ffff037224 */ /* 0x102fe200078e0a0b */
[----:B------:R-:W-:Y:S01]  /*75d0*/  UIMAD.WIDE.U32 UR4, UR4, UR9, URZ ;  /* 0x00000009040472a5 */ /* 0x000fe2000f8e00ff */
[----:B------:R-:W-:Y:S02]  /*75e0*/  IMAD.MOV.U32 R10, RZ, RZ, RZ ;  /* 0x000000ffff0a7224 */ /* 0x000fe400078e00ff */
[----:B------:R-:W-:Y:S04]  /*75f0*/  IMAD R3, R3, R8, RZ ;  /* 0x0000000803037224 */ /* 0x000fe800078e02ff */
[----:B------:R-:W-:Y:S01]  /*7600*/  UMOV UR43, UR5 ;  /* 0x00000005002b7c82 */ /* 0x000fe20008000000 */
[----:B------:R-:W-:Y:S01]  /*7610*/  IMAD.HI.U32 R11, R11, R3, R10 ;  /* 0x000000030b0b7227 */ /* 0x000fe200078e000a */
[----:B------:R-:W-:Y:S01]  /*7620*/  UIMAD UR4, UR43, UR8, UR9 ;  /* 0x000000082b0472a4 */ /* 0x000fe2000f8e0209 */
[----:B--2---:R-:W1:Y:S03]  /*7630*/  MUFU.RCP R0, R0 ;  /* 0x0000000000007308 */ /* 0x004e660000001000 */
[----:B------:R-:W-:Y:S11]  /*7640*/  UISETP.GT.U32.AND UP0, UPT, UR6, UR4, UPT ;  /* 0x000000040600728c */ /* 0x000ff6000bf04070 */
[----:B------:R-:W-:Y:S02]  /*7650*/  @!UP0 UIADD3 UR4, UPT, UPT, UR4, -UR6, URZ ;  /* 0x8000000604048290 */ /* 0x000fe4000fffe0ff */
[----:B------:R-:W-:Y:S01]  /*7660*/  @!UP0 UIADD3 UR43, UPT, UPT, UR43, 0x1, URZ ;  /* 0x000000012b2b8890 */ /* 0x000fe2000fffe0ff */
[----:B-1----:R-:W-:Y:S01]  /*7670*/  VIADD R0, R0, 0xffffffe ;  /* 0x0ffffffe00007836 */ /* 0x002fe20000000000 */
[----:B------:R-:W-:Y:S02]  /*7680*/  UISETP.GE.U32.AND UP2, UPT, UR4, UR6, UPT ;  /* 0x000000060400728c */ /* 0x000fe4000bf46070 */
[----:B------:R-:W-:Y:S02]  /*7690*/  ULOP3.LUT UR4, UR18, UR56, URZ, 0x3c, !UPT ;  /* 0x0000003812047292 */ /* 0x000fe4000f8e3cff */
[----:B------:R-:W-:Y:S01]  /*76a0*/  UISETP.NE.AND UP0, UPT, UR56, URZ, UPT ;  /* 0x000000ff3800728c */ /* 0x000fe2000bf05270 */
[----:B------:R-:W1:Y:S01]  /*76b0*/  F2I.FTZ.U32.TRUNC.NTZ R0, R0 ;  /* 0x0000000000007305 */ /* 0x000e62000021f000 */
[----:B------:R-:W-:Y:S05]  /*76c0*/  UISETP.GE.AND UP1, UPT, UR4, URZ, UPT ;  /* 0x000000ff0400728c */ /* 0x000fea000bf26270 */
[----:B------:R-:W-:Y:S06]  /*76d0*/  @UP2 UIADD3 UR43, UPT, UPT, UR43, 0x1, URZ ;  /* 0x000000012b2b2890 */ /* 0x000fec000fffe0ff */
[----:B------:R-:W-:Y:S02]  /*76e0*/  @!UP1 UIADD3 UR43, UPT, UPT, -UR43, URZ, URZ ;  /* 0x000000ff2b2b9290 */ /* 0x000fe4000fffe1ff */
[----:B------:R-:W-:Y:S01]  /*76f0*/  @!UP0 ULOP3.LUT UR43, URZ, UR56, URZ, 0x33, !UPT ;  /* 0x00000038ff2b8292 */ /* 0x000fe2000f8e33ff */
[----:B-1----:R-:W-:Y:S05]  /*7700*/  R2UR UR5, R0 ;  /* 0x00000000000572ca */ /* 0x002fea00000e0000 */
[----:B------:R-:W-:Y:S05]  /*7710*/  IMAD.U32 R0, RZ, RZ, UR43 ;  /* 0x0000002bff007e24 */ /* 0x000fea000f8e00ff */
[----:B------:R-:W-:Y:S03]  /*7720*/  IABS R0, R0 ;  /* 0x0000000000007213 */ /* 0x000fe60000000000 */
[----:B------:R-:W-:Y:S01]  /*7730*/  UIADD3 UR4, UPT, UPT, URZ, -UR5, URZ ;  /* 0x80000005ff047290 */ /* 0x000fe2000fffe0ff */
[----:B------:R-:W-:Y:S03]  /*7740*/  R2UR UR8, R0 ;  /* 0x00000000000872ca */ /* 0x000fe600000e0000 */
[----:B------:R-:W-:Y:S03]  /*7750*/  UIMAD UR6, UR4, UR7, URZ ;  /* 0x00000007040672a4 */ /* 0x000fe6000f8e02ff */
[----:B------:R-:W-:Y:S02]  /*7760*/  UMOV UR4, URZ ;  /* 0x000000ff00047c82 */ /* 0x000fe40008000000 */
[----:B------:R-:W-:Y:S07]  /*7770*/  UIMAD.WIDE.U32 UR4, UR5, UR6, UR4 ;  /* 0x00000006050472a5 */ /* 0x000fee000f8e0004 */
[----:B------:R-:W-:Y:S02]  /*7780*/  UMOV UR4, UR5 ;  /* 0x0000000500047c82 */ /* 0x000fe40008000000 */
        /* <DEDUP_REMOVED lines=8> */
[----:B------:R-:W-:Y:S04]  /*7810*/  ULOP3.LUT UR4, UR43, UR16, URZ, 0x3c, !UPT ;  /* 0x000000102b047292 */ /* 0x000fe8000f8e3cff */
[----:B------:R-:W-:Y:S05]  /*7820*/  UISETP.GE.AND UP0, UPT, UR4, URZ, UPT ;  /* 0x000000ff0400728c */ /* 0x000fea000bf06270 */
[----:B------:R-:W-:Y:S02]  /*7830*/  @UP1 UIADD3 UR44, UPT, UPT, UR44, 0x1, URZ ;  /* 0x000000012c2c1890 */ /* 0x000fe4000fffe0ff */
[----:B------:R-:W-:Y:S04]  /*7840*/  UISETP.NE.AND UP1, UPT, UR16, URZ, UPT ;  /* 0x000000ff1000728c */ /* 0x000fe8000bf25270 */
[----:B------:R-:W-:Y:S07]  /*7850*/  @!UP0 UIADD3 UR44, UPT, UPT, -UR44, URZ, URZ ;  /* 0x000000ff2c2c8290 */ /* 0x000fee000fffe1ff */
[----:B------:R-:W-:Y:S02]  /*7860*/  @!UP1 ULOP3.LUT UR44, URZ, UR16, URZ, 0x33, !UPT ;  /* 0x00000010ff2c9292 */ /* 0x000fe4000f8e33ff */
[----:B------:R-:W-:Y:S04]  /*7870*/  UISETP.NE.AND UP1, UPT, UR38, 0x1, UPT ;  /* 0x000000012600788c */ /* 0x000fe8000bf25270 */
[----:B------:R-:W-:Y:S05]  /*7880*/  IMAD.U32 R0, RZ, RZ, UR44 ;  /* 0x0000002cff007e24 */ /* 0x000fea000f8e00ff */
[----:B------:R-:W-:Y:S02]  /*7890*/  IABS R0, R0 ;  /* 0x0000000000007213 */ /* 0x000fe40000000000 */
[----:B------:R-:W1:Y:S03]  /*78a0*/  @!UP1 LDCU.128 UR12, c[0x0][0xc10] ;  /* 0x00018200ff0c97ac */ /* 0x000e660008000c00 */
[----:B------:R-:W-:Y:S04]  /*78b0*/  IMAD.HI.U32 R11, R11, R0, RZ ;  /* 0x000000000b0b7227 */ /* 0x000fe800078e00ff */
[----:B------:R-:W-:Y:S01]  /*78c0*/  IMAD.MOV R3, RZ, RZ, -R11 ;  /* 0x000000ffff037224 */ /* 0x000fe200078e0a0b */
[----:B------:R-:W2:Y:S03]  /*78d0*/  @!UP1 LDCU UR10, c[0x0][0xc20] ;  /* 0x00018400ff0a97ac */ /* 0x000ea60008000800 */
[C---:B------:R-:W-:Y:S01]  /*78e0*/  IMAD R0, R8.reuse, R3, R0 ;  /* 0x0000000308007224 */ /* 0x040fe200078e0200 */
[----:B------:R-:W3:Y:S04]  /*78f0*/  @!UP1 LDCU UR5, c[0x0][0xc0c] ;  /* 0x00018180ff0597ac */ /* 0x000ee80008000800 */
[----:B------:R-:W-:Y:S01]  /*7900*/  ISETP.GT.U32.AND P1, PT, R8, R0, PT ;  /* 0x000000000800720c */ /* 0x000fe20003f24070 */
[----:B-1----:R-:W-:Y:S02]  /*7910*/  UIMAD.WIDE.U32 UR6, UR36, UR15, URZ ;  /* 0x0000000f240672a5 */ /* 0x002fe4000f8e00ff */
[----:B------:R-:W-:Y:S02]  /*7920*/  UIMAD.WIDE.U32 UR8, UR37, UR12, URZ ;  /* 0x0000000c250872a5 */ /* 0x000fe4000f8e00ff */
[----:B------:R-:W-:Y:S02]  /*7930*/  @!UP1 UISETP.NE.AND UP0, UPT, UR14, 0x1, UPT ;  /* 0x000000010e00988c */ /* 0x000fe4000bf05270 */
[----:B------:R-:W-:Y:S01]  /*7940*/  ULOP3.LUT UR8, UR44, UR11, URZ, 0x3c, !UPT ;  /* 0x0000000b2c087292 */ /* 0x000fe2000f8e3cff */
[----:B------:R-:W-:Y:S02]  /*7950*/  @!UP1 UMOV UR6, UR7 ;  /* 0x0000000700069c82 */ /* 0x000fe40008000000 */
[----:B------:R-:W-:Y:S01]  /*7960*/  @!UP1 UMOV UR4, UR9 ;  /* 0x0000000900049c82 */ /* 0x000fe20008000000 */
[----:B--2---:R-:W-:Y:S02]  /*7970*/  @!UP1 USHF.R.U32.HI UR6, URZ, UR10, UR6 ;  /* 0x0000000aff069299 */ /* 0x004fe40008011606 */
[----:B------:R-:W-:Y:S01]  /*7980*/  @!P1 IMAD.IADD R0, R0, 0x1, -R8 ;  /* 0x0000000100009824 */ /* 0x000fe200078e0a08 */
[----:B---3--:R-:W-:Y:S01]  /*7990*/  @!UP1 UISETP.NE.AND UP2, UPT, UR5, 0x1, UPT ;  /* 0x000000010500988c */ /* 0x008fe2000bf45270 */
[----:B------:R-:W-:Y:S01]  /*79a0*/  @!P1 VIADD R11, R11, 0x1 ;  /* 0x000000010b0b9836 */ /* 0x000fe20000000000 */
[----:B------:R-:W-:Y:S02]  /*79b0*/  @!UP1 USEL UR6, UR36, UR6, !UP0 ;  /* 0x0000000624069287 */ /* 0x000fe4000c000000 */
[----:B------:R-:W-:Y:S01]  /*79c0*/  UISETP.GE.AND UP0, UPT, UR8, URZ, UPT ;  /* 0x000000ff0800728c */ /* 0x000fe2000bf06270 */
[----:B------:R-:W-:Y:S01]  /*79d0*/  ISETP.GE.U32.AND P2, PT, R0, R8, PT ;  /* 0x000000080000720c */ /* 0x000fe20003f46070 */
[----:B------:R-:W-:Y:S04]  /*79e0*/  @!UP1 USHF.R.U32.HI UR4, URZ, UR13, UR4 ;  /* 0x0000000dff049299 */ /* 0x000fe80008011604 */
[----:B------:R-:W-:Y:S02]  /*79f0*/  @!UP1 USEL UR7, UR37, UR4, !UP2 ;  /* 0x0000000425079287 */ /* 0x000fe4000d000000 */
[----:B------:R-:W-:Y:S02]  /*7a00*/  UISETP.NE.AND UP2, UPT, UR11, URZ, UPT ;  /* 0x000000ff0b00728c */ /* 0x000fe4000bf45270 */
[----:B------:R-:W-:Y:S02]  /*7a10*/  @!UP1 UIADD3 UR4, UPT, UPT, -UR7, UR6, URZ ;  /* 0x0000000607049290 */ /* 0x000fe4000fffe1ff */
[----:B------:R-:W-:Y:S02]  /*7a20*/  @!UP1 UIADD3 UR6, UPT, UPT, UR7, -UR6, URZ ;  /* 0x8000000607069290 */ /* 0x000fe4000fffe0ff */
[----:B------:R-:W-:Y:S01]  /*7a30*/  @!UP1 UIMAD UR37, UR4, UR5, UR37 ;  /* 0x00000005042592a4 */ /* 0x000fe2000f8e0225 */
[----:B------:R-:W-:Y:S01]  /*7a40*/  @P2 VIADD R11, R11, 0x1 ;  /* 0x000000010b0b2836 */ /* 0x000fe20000000000 */
[----:B------:R-:W-:Y:S02]  /*7a50*/  UIADD3 UR4, UPT, UPT, -UR43, URZ, URZ ;  /* 0x000000ff2b047290 */ /* 0x000fe4000fffe1ff */
[----:B------:R-:W-:Y:S02]  /*7a60*/  @!UP1 UIMAD UR36, UR6, UR14, UR36 ;  /* 0x0000000e062492a4 */ /* 0x000fe4000f8e0224 */
[----:B------:R-:W-:Y:S01]  /*7a70*/  UIMAD UR5, UR56, UR4, UR18 ;  /* 0x00000004380572a4 */ /* 0x000fe2000f8e0212 */
[----:B------:R-:W-:Y:S01]  /*7a80*/  R2UR UR45, R11 ;  /* 0x000000000b2d72ca */ /* 0x000fe200000e0000 */
[----:B------:R-:W-:Y:S02]  /*7a90*/  UIADD3 UR4, UPT, UPT, -UR44, URZ, URZ ;  /* 0x000000ff2c047290 */ /* 0x000fe4000fffe1ff */
[----:B------:R-:W-:Y:S02]  /*7aa0*/  USHF.L.U32 UR53, UR5, 0x6, URZ ;  /* 0x0000000605357899 */ /* 0x000fe400080006ff */
[----:B------:R-:W-:Y:S08]  /*7ab0*/  UIMAD UR43, UR16, UR4, UR43 ;  /* 0x00000004102b72a4 */ /* 0x000ff0000f8e022b */
[----:B------:R-:W-:Y:S02]  /*7ac0*/  @!UP0 UIADD3 UR45, UPT, UPT, -UR45, URZ, URZ ;  /* 0x000000ff2d2d8290 */ /* 0x000fe4000fffe1ff */
[----:B------:R-:W-:Y:S02]  /*7ad0*/  ULOP3.LUT UP0, URZ, UR17, 0x90, URZ, 0xc0, !UPT ;  /* 0x0000009011ff7892 */ /* 0x000fe4000f80c0ff */
[----:B------:R-:W-:Y:S04]  /*7ae0*/  @!UP2 ULOP3.LUT UR45, URZ, UR11, URZ, 0x33, !UPT ;  /* 0x0000000bff2da292 */ /* 0x000fe8000f8e33ff */
[----:B------:R-:W-:Y:S04]  /*7af0*/  UIADD3 UR6, UPT, UPT, -UR45, URZ, URZ ;  /* 0x000000ff2d067290 */ /* 0x000fe8000fffe1ff */
[----:B------:R-:W-:Y:S01]  /*7b00*/  UIMAD UR44, UR11, UR6, UR44 ;  /* 0x000000060b2c72a4 */ /* 0x000fe2000f8e022c */
[----:B------:R-:W-:Y:S11]  /*7b10*/  BRA.U !UP0, `(.L_x_107) ;  /* 0x00000001087c7547 */ /* 0x000ff6000b800000 */
[----:B------:R-:W1:Y:S01]  /*7b20*/  LDCU.64 UR8, c[0x4][0x80] ;  /* 0x01001000ff0877ac */ /* 0x000e620008000a00 */
[----:B------:R-:W-:Y:S01]  /*7b30*/  MOV R16, 0x0 ;  /* 0x0000000000107802 */ /* 0x000fe20000000f00 */
[----:B------:R-:W-:Y:S02]  /*7b40*/  HFMA2 R12, -RZ, RZ, 0, 5.9604644775390625e-08 ;  /* 0x00000001ff0c7431 */ /* 0x000fe400000001ff */
[----:B------:R-:W-:Y:S01]  /*7b50*/  IMAD.MOV.U32 R8, RZ, RZ, 0x70 ;  /* 0x00000070ff087424 */ /* 0x000fe200078e00ff */
[----:B------:R2:W3:Y:S01]  /*7b60*/  LDC.64 R14, c[0x4][R16] ;  /* 0x01000000100e7b82 */ /* 0x0004e20000000a00 */
[----:B------:R-:W4:Y:S01]  /*7b70*/  LDCU.64 UR6, c[0x4][0x88] ;  /* 0x01001100ff0677ac */ /* 0x000f220008000a00 */
[----:B------:R-:W-:Y:S01]  /*7b80*/  IMAD.MOV.U32 R13, RZ, RZ, RZ ;  /* 0x000000ffff0d7224 */ /* 0x000fe200078e00ff */
[----:B------:R-:W2:Y:S01]  /*7b90*/  LDCU.64 UR4, c[0x4][0x8] ;  /* 0x01000100ff0477ac */ /* 0x000ea20008000a00 */
[----:B-1----:R-:W-:Y:S01]  /*7ba0*/  MOV R5, UR9 ;  /* 0x0000000900057c02 */ /* 0x002fe20008000f00 */
[----:B------:R-:W-:Y:S01]  /*7bb0*/  IMAD.U32 R4, RZ, RZ, UR8 ;  /* 0x00000008ff047e24 */ /* 0x000fe2000f8e00ff */
[----:B----4-:R-:W-:Y:S01]  /*7bc0*/  MOV R7, UR7 ;  /* 0x0000000700077c02 */ /* 0x010fe20008000f00 */
[----:B------:R-:W-:Y:S01]  /*7bd0*/  IMAD.U32 R6, RZ, RZ, UR6 ;  /* 0x00000006ff067e24 */ /* 0x000fe2000f8e00ff */
[----:B--2---:R-:W-:Y:S01]  /*7be0*/  MOV R11, UR5 ;  /* 0x00000005000b7c02 */ /* 0x004fe20008000f00 */
[----:B------:R-:W-:Y:S02]  /*7bf0*/  IMAD.U32 R10, RZ, RZ, UR4 ;  /* 0x00000004ff0a7e24 */ /* 0x000fe4000f8e00ff */
[----:B------:R-:W-:Y:S07]  /*7c00*/  LEPC R20, `(.L_x_108) ;  /* 0x000000001014794e */ /* 0x000fee0000000000 */
[----:B---3-5:R-:W-:Y:S05]  /*7c10*/  CALL.ABS.NOINC R14 ;  /* 0x000000000e007343 */ /* 0x028fea0003c00000 */
.L_x_108:
[----:B------:R-:W1:Y:S01]  /*7c20*/  LDCU.64 UR8, c[0x4][0x80] ;  /* 0x01001000ff0877ac */ /* 0x000e620008000a00 */
[----:B------:R-:W2:Y:S01]  /*7c30*/  LDC.64 R16, c[0x4][R16] ;  /* 0x0100000010107b82 */ /* 0x000ea20000000a00 */
[----:B------:R-:W-:Y:S02]  /*7c40*/  HFMA2 R12, -RZ, RZ, 0, 5.9604644775390625e-08 ;  /* 0x00000001ff0c7431 */ /* 0x000fe400000001ff */
[----:B------:R-:W-:Y:S02]  /*7c50*/  IMAD.MOV.U32 R8, RZ, RZ, 0x70 ;  /* 0x00000070ff087424 */ /* 0x000fe400078e00ff */
[----:B------:R-:W-:Y:S01]  /*7c60*/  IMAD.MOV.U32 R13, RZ, RZ, RZ ;  /* 0x000000ffff0d7224 */ /* 0x000fe200078e00ff */
[----:B------:R-:W3:Y:S01]  /*7c70*/  LDCU.64 UR6, c[0x4][0x88] ;  /* 0x01001100ff0677ac */ /* 0x000ee20008000a00 */
[----:B------:R-:W4:Y:S01]  /*7c80*/  LDCU.64 UR4, c[0x4][0x8] ;  /* 0x01000100ff0477ac */ /* 0x000f220008000a00 */
[----:B-1----:R-:W-:Y:S02]  /*7c90*/  MOV R4, UR8 ;  /* 0x0000000800047c02 */ /* 0x002fe40008000f00 */
[----:B------:R-:W-:Y:S02]  /*7ca0*/  MOV R5, UR9 ;  /* 0x0000000900057c02 */ /* 0x000fe40008000f00 */
[----:B---3--:R-:W-:Y:S01]  /*7cb0*/  MOV R7, UR7 ;  /* 0x0000000700077c02 */ /* 0x008fe20008000f00 */
[----:B------:R-:W-:Y:S01]  /*7cc0*/  IMAD.U32 R6, RZ, RZ, UR6 ;  /* 0x00000006ff067e24 */ /* 0x000fe2000f8e00ff */
[----:B----4-:R-:W-:Y:S01]  /*7cd0*/  MOV R11, UR5 ;  /* 0x00000005000b7c02 */ /* 0x010fe20008000f00 */
[----:B------:R-:W-:Y:S02]  /*7ce0*/  IMAD.U32 R10, RZ, RZ, UR4 ;  /* 0x00000004ff0a7e24 */ /* 0x000fe4000f8e00ff */
[----:B------:R-:W-:Y:S07]  /*7cf0*/  LEPC R20, `(.L_x_107) ;  /* 0x000000001014794e */ /* 0x000fee0000000000 */
[----:B--2---:R-:W-:Y:S05]  /*7d00*/  CALL.ABS.NOINC R16 ;  /* 0x0000000010007343 */ /* 0x004fea0003c00000 */
.L_x_107:
[----:B------:R-:W-:Y:S02]  /*7d10*/  R2UR UR4, R52 ;  /* 0x00000000340472ca */ /* 0x000fe400000e0000 */
[----:B------:R-:W-:Y:S02]  /*7d20*/  R2UR UR7, R48 ;  /* 0x00000000300772ca */ /* 0x000fe400000e0000 */
[----:B------:R-:W-:Y:S02]  /*7d30*/  R2UR UR6, R47 ;  /* 0x000000002f0672ca */ /* 0x000fe400000e0000 */
[----:B------:R-:W-:Y:S04]  /*7d40*/  ISETP.NE.U32.AND P4, PT, R42, RZ, PT ;  /* 0x000000ff2a00720c */ /* 0x000fe80003f85070 */
[----:B------:R-:W-:Y:S03]  /*7d50*/  ISETP.NE.AND.EX P4, PT, R43, RZ, PT, P4 ;  /* 0x000000ff2b00720c */ /* 0x000fe60003f85340 */
[----:B------:R-:W-:Y:S01]  /*7d60*/  UISETP.NE.AND UP2, UPT, UR4, URZ, UPT ;  /* 0x000000ff0400728c */ /* 0x000fe2000bf45270 */
[----:B------:R-:W1:Y:S01]  /*7d70*/  LDCU.64 UR4, c[0x0][0x990] ;  /* 0x00013200ff0477ac */ /* 0x000e620008000a00 */
[----:B------:R-:W-:Y:S04]  /*7d80*/  ISETP.NE.U32.AND P2, PT, RZ, UR7, PT ;  /* 0x00000007ff007c0c */ /* 0x000fe8000bf45070 */
[----:B------:R-:W-:Y:S02]  /*7d90*/  PLOP3.LUT P1, PT, PT, PT, UP2, 0x80, 0x8 ;  /* 0x000000000008781c */ /* 0x000fe40003f2f028 */
[----:B------:R-:W-:Y:S01]  /*7da0*/  ISETP.NE.AND.EX P2, PT, RZ, UR6, PT, P2 ;  /* 0x00000006ff007c0c */ /* 0x000fe2000bf45320 */
[----:B-1----:R-:W-:Y:S04]  /*7db0*/  UISETP.NE.U32.AND UP0, UPT, UR4, URZ, UPT ;  /* 0x000000ff0400728c */ /* 0x002fe8000bf05070 */
[----:B------:R-:W-:Y:S02]  /*7dc0*/  UISETP.NE.AND.EX UP1, UPT, UR5, URZ, UPT, UP0 ;  /* 0x000000ff0500728c */ /* 0x000fe4000bf25300 */
[----:B------:R-:W-:Y:S02]  /*7dd0*/  UPLOP3.LUT UP0, UPT, UPT, UPT, UPT, 0x40, 0x4 ;  /* 0x000000000004789c */ /* 0x000fe40003f0e870 */
[----:B------:R-:W-:Y:S06]  /*7de0*/  @UP2 UPLOP3.LUT UP0, UPT, UPT, UPT, UP1, 0x80, 0x8 ;  /* 0x000000000008289c */ /* 0x000fec0003f0f010 */
[----:B------:R-:W-:Y:S01]  /*7df0*/  PLOP3.LUT P0, PT, PT, PT, UP0, 0x80, 0x8 ;  /* 0x000000000008781c */ /* 0x000fe20003f0f008 */
[----:B------:R-:W-:Y:S01]  /*7e00*/  @!UPT UIADD3 URZ, UPT, UPT, URZ, URZ, URZ ;  /* 0x000000fffffff290 */ /* 0x000fe2000fffe0ff */
[----:B------:R-:W-:Y:S11]  /*7e10*/  BRA.U !UP1, `(.L_x_109) ;  /* 0x0000000109447547 */ /* 0x000ff6000b800000 */
[----:B------:R-:W1:Y:S01]  /*7e20*/  LDCU.64 UR8, c[0x0][0x358] ;  /* 0x00006b00ff0877ac */ /* 0x000e620008000a00 */
[----:B------:R-:W-:Y:S01]  /*7e30*/  R2UR UR6, R48 ;  /* 0x00000000300672ca */ /* 0x000fe200000e0000 */
[----:B------:R-:W-:Y:S01]  /*7e40*/  HFMA2 R45, -RZ, RZ, 0, 5.9604644775390625e-08 ;  /* 0x00000001ff2d7431 */ /* 0x000fe200000001ff */
[----:B------:R-:W-:Y:S01]  /*7e50*/  R2UR UR5, R47 ;  /* 0x000000002f0572ca */ /* 0x000fe200000e0000 */
[----:B------:R-:W-:Y:S10]  /*7e60*/  IMAD.MOV.U32 R0, RZ, RZ, 0x1 ;  /* 0x00000001ff007424 */ /* 0x000ff400078e00ff */
[----:B------:R-:W-:Y:S04]  /*7e70*/  UISETP.NE.U32.AND UP0, UPT, UR6, URZ, UPT ;  /* 0x000000ff0600728c */ /* 0x000fe8000bf05070 */
[----:B------:R-:W-:Y:S06]  /*7e80*/  UISETP.NE.AND.EX UP0, UPT, UR5, URZ, UPT, UP0 ;  /* 0x000000ff0500728c */ /* 0x000fec000bf05300 */
[----:B------:R-:W-:Y:S05]  /*7e90*/  PLOP3.LUT P3, PT, PT, PT, UP0, 0x80, 0x8 ;  /* 0x000000000008781c */ /* 0x000fea0003f6f008 */
[----:B------:R-:W2:Y:S01]  /*7ea0*/  @UP0 LDCU.64 UR6, c[0x0][0x988] ;  /* 0x00013100ff0607ac */ /* 0x000ea20008000a00 */
[----:B------:R-:W-:Y:S07]  /*7eb0*/  @UP0 UIMAD UR4, UR50, UR4, URZ ;  /* 0x00000004320402a4 */ /* 0x000fee000f8e02ff */
[----:B------:R-:W-:Y:S01]  /*7ec0*/  @!P3 PRMT R45, R0, 0x7610, R45 ;  /* 0x00007610002db816 */ /* 0x000fe2000000002d */
[----:B--2---:R-:W-:Y:S06]  /*7ed0*/  @UP0 UIMAD.WIDE UR4, UR4, 0x4, UR6 ;  /* 0x00000004040408a5 */ /* 0x004fec000f8e0206 */
[----:B-----5:R-:W-:Y:S02]  /*7ee0*/  IMAD.U32 R26, RZ, RZ, UR4 ;  /* 0x00000004ff1a7e24 */ /* 0x020fe4000f8e00ff */
[----:B------:R-:W-:Y:S03]  /*7ef0*/  IMAD.U32 R27, RZ, RZ, UR5 ;  /* 0x00000005ff1b7e24 */ /* 0x000fe6000f8e00ff */
[----:B------:R-:W2:Y:S02]  /*7f00*/  @!UP0 LDCU UR4, c[0x0][0x980] ;  /* 0x00013000ff0487ac */ /* 0x000ea40008000800 */
[----:B-1----:R1:W5:Y:S02]  /*7f10*/  @P3 LDG.E R26, desc[UR8][R26.64] ;  /* 0x000000081a1a3981 */ /* 0x002364000c1e1900 */
[----:B-12---:R-:W-:Y:S02]  /*7f20*/  @!P3 MOV R26, UR4 ;  /* 0x00000004001abc02 */ /* 0x006fe40008000f00 */
.L_x_109:
[----:B------:R-:W-:Y:S05]  /*7f30*/  @!P4 BRA `(.L_x_110) ;  /* 0x000000000024c947 */ /* 0x000fea0003800000 */
[----:B------:R-:W-:Y:S01]  /*7f40*/  ISETP.NE.U32.AND P3, PT, R40, RZ, PT ;  /* 0x000000ff2800720c */ /* 0x000fe20003f65070 */
[----:B------:R-:W1:Y:S03]  /*7f50*/  LDCU.64 UR4, c[0x0][0x358] ;  /* 0x00006b00ff0477ac */ /* 0x000e660008000a00 */
[----:B------:R-:W-:Y:S11]  /*7f60*/  ISETP.NE.AND.EX P3, PT, R41, RZ, PT, P3 ;  /* 0x000000ff2900720c */ /* 0x000ff60003f65330 */
[----:B------:R-:W-:Y:S02]  /*7f70*/  @!UPT UIADD3 URZ, UPT, UPT, URZ, URZ, URZ ;  /* 0x000000fffffff290 */ /* 0x000fe4000fffe0ff */
[----:B------:R-:W2:Y:S01]  /*7f80*/  @P3 LDC.64 R4, c[0x0][0x9a8] ;  /* 0x00026a00ff043b82 */ /* 0x000ea20000000a00 */
[----:B------:R-:W-:Y:S04]  /*7f90*/  @P3 IMAD R0, R42, UR50, RZ ;  /* 0x000000322a003c24 */ /* 0x000fe8000f8e02ff */
[----:B--2---:R-:W-:Y:S05]  /*7fa0*/  @P3 IMAD.WIDE R4, R0, 0x4, R4 ;  /* 0x0000000400043825 */ /* 0x004fea00078e0204 */
[----:B-1---5:R1:W5:Y:S02]  /*7fb0*/  @P3 LDG.E R24, desc[UR4][R4.64] ;  /* 0x0000000404183981 */ /* 0x022364000c1e1900 */
[----:B-1----:R-:W2:Y:S02]  /*7fc0*/  @!P3 LDC R24, c[0x0][0x9a0] ;  /* 0x00026800ff18bb82 */ /* 0x002ea40000000800 */
.L_x_110:
[----:B-----5:R-:W-:Y:S01]  /*7fd0*/  FSETP.NEU.AND P3, PT, R26, RZ, PT ;  /* 0x000000ff1a00720b */ /* 0x020fe20003f6d000 */
[----:B------:R-:W-:Y:S01]  /*7fe0*/  ULOP3.LUT UR4, UR58, 0x1, URZ, 0x3c, !UPT ;  /* 0x000000013a047892 */ /* 0x000fe2000f8e3cff */
[----:B------:R-:W-:Y:S01]  /*7ff0*/  SEL R5, RZ, 0xffffffff, P2 ;  /* 0xffffffffff057807 */ /* 0x000fe20001000000 */
[----:B------:R-:W-:Y:S01]  /*8000*/  IMAD.U32 R64, RZ, RZ, UR54 ;  /* 0x00000036ff407e24 */ /* 0x000fe2000f8e00ff */
[----:B------:R-:W-:Y:S01]  /*8010*/  @P1 LOP3.LUT P2, RZ, R45, 0xff, RZ, 0xc0, !PT ;  /* 0x000000ff2dff1812 */ /* 0x000fe2000784c0ff */
[----:B------:R-:W-:Y:S01]  /*8020*/  IMAD.SHL.U32 R66, R55, 0x2, RZ ;  /* 0x0000000237427824 */ /* 0x000fe200078e00ff */
[----:B------:R-:W-:Y:S01]  /*8030*/  @P1 SEL R0, RZ, 0xffffffff, P3 ;  /* 0xffffffffff001807 */ /* 0x000fe20001800000 */
[----:B------:R-:W-:Y:S01]  /*8040*/  IMAD.U32 R27, RZ, RZ, UR4 ;  /* 0x00000004ff1b7e24 */ /* 0x000fe2000f8e00ff */
[----:B------:R-:W-:Y:S01]  /*8050*/  LEA R58, R22, UR52, 0x3 ;  /* 0x00000034163a7c11 */ /* 0x000fe2000f8e18ff */
[----:B------:R-:W-:Y:S01]  /*8060*/  IMAD.SHL.U32 R64, R64, 0x1000, RZ ;  /* 0x0000100040407824 */ /* 0x000fe200078e00ff */
[----:B------:R-:W-:Y:S01]  /*8070*/  @P0 SEL R0, R5, R0, !P2 ;  /* 0x0000000005000207 */ /* 0x000fe20005000000 */
[----:B------:R-:W-:Y:S01]  /*8080*/  BSSY B1, `(.L_x_111) ;  /* 0x0000035000017945 */ /* 0x000fe20003800000 */
[----:B------:R-:W-:Y:S01]  /*8090*/  PLOP3.LUT P2, PT, PT, PT, UP1, 0x80, 0x8 ;  /* 0x000000000008781c */ /* 0x000fe20003f4f018 */
[----:B------:R-:W-:Y:S01]  /*80a0*/  IMAD.MOV.U32 R67, RZ, RZ, 0x1 ;  /* 0x00000001ff437424 */ /* 0x000fe200078e00ff */
[----:B------:R-:W-:Y:S01]  /*80b0*/  @P1 LOP3.LUT R0, R0, 0x1, RZ, 0xc0, !PT ;  /* 0x0000000100001812 */ /* 0x000fe200078ec0ff */
[----:B------:R-:W-:Y:S01]  /*80c0*/  IMAD.IADD R25, R23, 0x1, R2 ;  /* 0x0000000117197824 */ /* 0x000fe200078e0202 */
[----:B------:R-:W-:Y:S01]  /*80d0*/  LOP3.LUT P4, R59, R45, 0xff, RZ, 0xc0, !PT ;  /* 0x000000ff2d3b7812 */ /* 0x000fe2000788c0ff */
[----:B------:R-:W-:Y:S01]  /*80e0*/  IMAD.U32 R65, RZ, RZ, UR54 ;  /* 0x00000036ff417e24 */ /* 0x000fe2000f8e00ff */
[----:B------:R-:W-:Y:S01]  /*80f0*/  ISETP.NE.U32.OR P6, PT, R0, 0x1, !P1 ;  /* 0x000000010000780c */ /* 0x000fe20004fc5470 */
[----:B------:R-:W-:Y:S01]  /*8100*/  IMAD.U32 R0, RZ, RZ, UR54 ;  /* 0x00000036ff007e24 */ /* 0x000fe2000f8e00ff */
[----:B------:R-:W-:Y:S02]  /*8110*/  SEL R4, RZ, 0xffffffff, P3 ;  /* 0xffffffffff047807 */ /* 0x000fe40001800000 */
[----:B------:R-:W-:Y:S02]  /*8120*/  CS2R R38, SRZ ;  /* 0x0000000000267805 */ /* 0x000fe4000001ff00 */
[----:B------:R-:W-:Y:S02]  /*8130*/  P2R R61, PR, RZ, 0x40 ;  /* 0x00000040ff3d7803 */ /* 0x000fe40000000000 */
[----:B------:R-:W-:Y:S02]  /*8140*/  CS2R R36, SRZ ;  /* 0x0000000000247805 */ /* 0x000fe4000001ff00 */
[----:B------:R-:W-:Y:S02]  /*8150*/  LEA R0, R0, UR52, 0x3 ;  /* 0x0000003400007c11 */ /* 0x000fe4000f8e18ff */
[----:B------:R-:W-:Y:S02]  /*8160*/  CS2R R30, SRZ ;  /* 0x00000000001e7805 */ /* 0x000fe4000001ff00 */
[----:B------:R-:W-:Y:S02]  /*8170*/  @P2 SEL R4, R5, R4, !P4 ;  /* 0x0000000405042207 */ /* 0x000fe40006000000 */
[----:B------:R-:W-:Y:S02]  /*8180*/  CS2R R28, SRZ ;  /* 0x00000000001c7805 */ /* 0x000fe4000001ff00 */
[----:B------:R-:W-:Y:S02]  /*8190*/  IADD3 R63, PT, PT, R64, UR52, R66 ;  /* 0x00000034403f7c10 */ /* 0x000fe4000fffe042 */
[----:B------:R-:W-:Y:S02]  /*81a0*/  LOP3.LUT R4, R4, 0x1, RZ, 0xc0, !PT ;  /* 0x0000000104047812 */ /* 0x000fe400078ec0ff */
[----:B------:R-:W-:Y:S02]  /*81b0*/  @P6 SHF.L.U32 R3, R27, 0x1f, RZ ;  /* 0x0000001f1b036819 */ /* 0x000fe400000006ff */
[----:B------:R-:W-:Y:S02]  /*81c0*/  ISETP.NE.U32.AND P5, PT, R4, 0x1, PT ;  /* 0x000000010400780c */ /* 0x000fe40003fa5070 */
[----:B------:R1:W3:Y:S02]  /*81d0*/  @P6 SYNCS.PHASECHK.TRANS64.TRYWAIT P1, [R0+URZ+0x110], R3 ;  /* 0x00011003000065a7 */ /* 0x0002e400080211ff */
[----:B------:R-:W-:Y:S02]  /*81e0*/  P2R R68, PR, RZ, 0x20 ;  /* 0x00000020ff447803 */ /* 0x000fe40000000000 */
[----:B-1----:R-:W-:Y:S04]  /*81f0*/  SHF.L.U32 R3, R54, 0x1f, RZ ;  /* 0x0000001f36037819 */ /* 0x002fe800000006ff */
[----:B------:R1:W4:Y:S01]  /*8200*/  SYNCS.PHASECHK.TRANS64.TRYWAIT P0, [R58+URZ+0x160], R3 ;  /* 0x000160033a0075a7 */ /* 0x00032200080011ff */
[----:B---3--:R-:W-:Y:S01]  /*8210*/  @P6 SEL R67, RZ, 0x1, !P1 ;  /* 0x00000001ff436807 */ /* 0x008fe20004800000 */
[----:B-1----:R-:W-:Y:S06]  /*8220*/  @!P6 BRA `(.L_x_112) ;  /* 0x000000000068e947 */ /* 0x002fec0003800000 */
[----:B------:R-:W-:Y:S01]  /*8230*/  LOP3.LUT P6, RZ, R44, 0x40, RZ, 0xc0, !PT ;  /* 0x000000402cff7812 */ /* 0x000fe200078cc0ff */
[----:B------:R-:W-:Y:S01]  /*8240*/  VIADD R2, R63, 0x200 ;  /* 0x000002003f027836 */ /* 0x000fe20000000000 */
[----:B------:R-:W-:Y:S01]  /*8250*/  ISETP.NE.AND P2, PT, R67, RZ, PT ;  /* 0x000000ff4300720c */ /* 0x000fe20003f45270 */
[----:B------:R-:W-:Y:S01]  /*8260*/  BSSY B0, `(.L_x_113) ;  /* 0x000000d000007945 */ /* 0x000fe20003800000 */
[----:B------:R-:W-:Y:S01]  /*8270*/  PLOP3.LUT P1, PT, PT, PT, PT, 0x8, 0x80 ;  /* 0x000000000080781c */ /* 0x000fe20003f2e170 */
[----:B------:R-:W-:Y:S01]  /*8280*/  @P5 VIADD R4, R63, 0x210 ;  /* 0x000002103f045836 */ /* 0x000fe20000000000 */
[----:B------:R-:W-:Y:S02]  /*8290*/  @P5 PLOP3.LUT P1, PT, P6, PT, PT, 0x80, 0x8 ;  /* 0x000000000008581c */ /* 0x000fe4000372f070 */
[----:B------:R-:W-:Y:S02]  /*82a0*/  CS2R R38, SRZ ;  /* 0x0000000000267805 */ /* 0x000fe4000001ff00 */
[----:B------:R-:W-:Y:S02]  /*82b0*/  CS2R R36, SRZ ;  /* 0x0000000000247805 */ /* 0x000fe4000001ff00 */
[----:B------:R-:W-:Y:S02]  /*82c0*/  CS2R R30, SRZ ;  /* 0x00000000001e7805 */ /* 0x000fe4000001ff00 */
[----:B------:R-:W-:Y:S05]  /*82d0*/  CS2R R28, SRZ ;  /* 0x00000000001c7805 */ /* 0x000fea000001ff00 */
[----:B------:R-:W-:Y:S01]  /*82e0*/  @P1 VIADD R4, R2, 0xfffffff0 ;  /* 0xfffffff002041836 */ /* 0x000fe20000000000 */
[----:B------:R-:W-:Y:S06]  /*82f0*/  @P2 BRA `(.L_x_114) ;  /* 0x00000000000c2947 */ /* 0x000fec0003800000 */
[----:B------:R-:W-:Y:S04]  /*8300*/  SHF.L.U32 R2, R27, 0x1f, RZ ;  /* 0x0000001f1b027819 */ /* 0x000fe800000006ff */
[----:B------:R-:W1:Y:S02]  /*8310*/  SYNCS.PHASECHK.TRANS64.TRYWAIT P1, [R0+URZ+0x110], R2 ;  /* 0x00011002000075a7 */ /* 0x000e6400080211ff */
[----:B-1----:R-:W-:Y:S05]  /*8320*/  @!P1 BRA `(.L_x_115) ;  /* 0x0000002000d09947 */ /* 0x002fea0003800000 */
.L_x_114:
[----:B------:R-:W-:Y:S05]  /*8330*/  BSYNC B0 ;  /* 0x0000000000007941 */ /* 0x000fea0003800000 */
.L_x_113:
[----:B------:R-:W-:Y:S01]  /*8340*/  UIADD3 UR4, UPT, UPT, UR54, 0x1, URZ ;  /* 0x0000000136047890 */ /* 0x000fe2000fffe0ff */
[----:B------:R-:W-:Y:S03]  /*8350*/  ISETP.NE.AND P1, PT, R68, RZ, PT ;  /* 0x000000ff4400720c */ /* 0x000fe60003f25270 */
[----:B------:R-:W-:Y:S04]  /*8360*/  UISETP.NE.AND UP0, UPT, UR4, 0x3, UPT ;  /* 0x000000030400788c */ /* 0x000fe8000bf05270 */
[----:B------:R-:W-:Y:S02]  /*8370*/  USEL UR5, URZ, 0x1, UP0 ;  /* 0x00000001ff057887 */ /* 0x000fe40008000000 */
[----:B------:R-:W-:Y:S04]  /*8380*/  USEL UR4, UR4, URZ, UP0 ;  /* 0x000000ff04047287 */ /* 0x000fe80008000000 */
[----:B------:R3:W1:Y:S01]  /*8390*/  @P1 LDS.128 R36, [R4] ;  /* 0x0000000004241984 */ /* 0x0006620000000c00 */
[----:B------:R-:W-:Y:S01]  /*83a0*/  LOP3.LUT R27, R27, UR5, RZ, 0x3c, !PT ;  /* 0x000000051b1b7c12 */ /* 0x000fe2000f8e3cff */
[----:B------:R-:W-:Y:S02]  /*83b0*/  IMAD.U32 R65, RZ, RZ, UR4 ;  /* 0x00000004ff417e24 */ /* 0x000fe4000f8e00ff */
[----:B------:R3:W1:Y:S04]  /*83c0*/  @P1 LDS.128 R28, [R63+0x200] ;  /* 0x000200003f1c1984 */ /* 0x0006680000000c00 */
.L_x_112:
[----:B------:R-:W-:Y:S05]  /*83d0*/  BSYNC B1 ;  /* 0x0000000000017941 */ /* 0x000fea0003800000 */
.L_x_111:
[----:B-1----:R-:W-:Y:S04]  /*83e0*/  SHF.R.U32.HI R0, RZ, 0x15, R25 ;  /* 0x00000015ff007819 */ /* 0x002fe80000011619 */
[----:B------:R-:W-:Y:S01]  /*83f0*/  LOP3.LUT P1, RZ, R0, 0x3, R46, 0x48, !PT ;  /* 0x0000000300ff7812 */ /* 0x000fe2000782482e */
[----:B------:R-:W-:Y:S01]  /*8400*/  @!UPT UIADD3 URZ, UPT, UPT, URZ, URZ, URZ ;  /* 0x000000fffffff290 */ /* 0x000fe2000fffe0ff */
[----:B----4-:R-:W-:Y:S11]  /*8410*/  @P0 BRA `(.L_x_116) ;  /* 0x0000000000080947 */ /* 0x010ff60003800000 */
[----:B------:R-:W1:Y:S02]  /*8420*/  SYNCS.PHASECHK.TRANS64.TRYWAIT P0, [R58+URZ+0x160], R3 ;  /* 0x000160033a0075a7 */ /* 0x000e6400080011ff */
[----:B-1----:R-:W-:Y:S05]  /*8430*/  @!P0 BRA `(.L_x_117) ;  /* 0x0000002000a08947 */ /* 0x002fea0003800000 */
.L_x_116:
[----:B------:R-:W-:Y:S05]  /*8440*/  @!P1 BRA `(.L_x_118) ;  /* 0x0000000000409947 */ /* 0x000fea0003800000 */
[----:B------:R-:W4:Y:S01]  /*8450*/  LDCU.64 UR8, c[0x4][0x70] ;  /* 0x01000e00ff0877ac */ /* 0x000f220008000a00 */
[----:B-1----:R-:W-:Y:S01]  /*8460*/  MOV R3, 0x0 ;  /* 0x0000000000037802 */ /* 0x002fe20000000f00 */
[----:B------:R-:W-:Y:S02]  /*8470*/  HFMA2 R12, -RZ, RZ, 0, 5.9604644775390625e-08 ;  /* 0x00000001ff0c7431 */ /* 0x000fe400000001ff */
[----:B------:R-:W-:Y:S02]  /*8480*/  IMAD.MOV.U32 R8, RZ, RZ, 0x192 ;  /* 0x00000192ff087424 */ /* 0x000fe400078e00ff */
[----:B------:R-:W-:Y:S01]  /*8490*/  IMAD.MOV.U32 R13, RZ, RZ, RZ ;  /* 0x000000ffff0d7224 */ /* 0x000fe200078e00ff */
[----:B------:R-:W1:Y:S01]  /*84a0*/  LDCU.64 UR6, c[0x4][0x78] ;  /* 0x01000f00ff0677ac */ /* 0x000e620008000a00 */
[----:B------:R-:W2:Y:S01]  /*84b0*/  LDC.64 R2, c[0x4][R3] ;  /* 0x0100000003027b82 */ /* 0x000ea20000000a00 */
[----:B------:R-:W5:Y:S01]  /*84c0*/  LDCU.64 UR4, c[0x4][0x10] ;  /* 0x01000200ff0477ac */ /* 0x000f620008000a00 */
[----:B----4-:R-:W-:Y:S01]  /*84d0*/  MOV R5, UR9 ;  /* 0x0000000900057c02 */ /* 0x010fe20008000f00 */
[----:B---3--:R-:W-:Y:S01]  /*84e0*/  IMAD.U32 R4, RZ, RZ, UR8 ;  /* 0x00000008ff047e24 */ /* 0x008fe2000f8e00ff */
[----:B-1----:R-:W-:Y:S01]  /*84f0*/  MOV R7, UR7 ;  /* 0x0000000700077c02 */ /* 0x002fe20008000f00 */
[----:B------:R-:W-:Y:S01]  /*8500*/  IMAD.U32 R6, RZ, RZ, UR6 ;  /* 0x00000006ff067e24 */ /* 0x000fe2000f8e00ff */
[----:B-----5:R-:W-:Y:S01]  /*8510*/  MOV R11, UR5 ;  /* 0x00000005000b7c02 */ /* 0x020fe20008000f00 */
[----:B------:R-:W-:Y:S02]  /*8520*/  IMAD.U32 R10, RZ, RZ, UR4 ;  /* 0x00000004ff0a7e24 */ /* 0x000fe4000f8e00ff */
[----:B------:R-:W-:Y:S07]  /*8530*/  LEPC R20, `(.L_x_118) ;  /* 0x000000001014794e */ /* 0x000fee0000000000 */
[----:B--2---:R-:W-:Y:S05]  /*8540*/  CALL.ABS.NOINC R2 ;  /* 0x0000000002007343 */ /* 0x004fea0003c00000 */
.L_x_118:
[----:B-1----:R-:W-:Y:S01]  /*8550*/  SHF.L.U32 R3, R28, 0x10, RZ ;  /* 0x000000101c037819 */ /* 0x002fe200000006ff */
[----:B------:R-:W-:Y:S05]  /*8560*/  WARPSYNC.ALL ;  /* 0x0000000000007948 */ /* 0x000fea0003800000 */
[----:B------:R-:W-:Y:S01]  /*8570*/  R2UR UR4, R25 ;  /* 0x00000000190472ca */ /* 0x000fe200000e0000 */
[----:B------:R-:W-:Y:S01]  /*8580*/  BSSY.RECONVERGENT B0, `(.L_x_119) ;  /* 0x0000056000007945 */ /* 0x000fe20003800200 */
[C---:B------:R-:W-:Y:S02]  /*8590*/  SHF.L.U32 R20, R29.reuse, 0x10, RZ ;  /* 0x000000101d147819 */ /* 0x040fe400000006ff */
[----:B------:R-:W-:Y:S02]  /*85a0*/  LOP3.LUT R21, R29, 0xffff0000, RZ, 0xc0, !PT ;  /* 0xffff00001d157812 */ /* 0x000fe400078ec0ff */
[----:B------:R-:W-:Y:S02]  /*85b0*/  MOV R62, 0x10 ;  /* 0x00000010003e7802 */ /* 0x000fe40000000f00 */
[----:B------:R-:W-:Y:S02]  /*85c0*/  LOP3.LUT P6, RZ, R44, 0x40, RZ, 0xc0, !PT ;  /* 0x000000402cff7812 */ /* 0x000fe400078cc0ff */
[----:B------:R-:W-:Y:S02]  /*85d0*/  ISETP.NE.AND P0, PT, R56, RZ, PT ;  /* 0x000000ff3800720c */ /* 0x000fe40003f05270 */
[----:B------:R-:W-:Y:S01]  /*85e0*/  SEL R62, R62, 0xfffffff0, !P6 ;  /* 0xfffffff03e3e7807 */ /* 0x000fe20007000000 */
[----:B---3--:R-:W2:Y:S02]  /*85f0*/  LDTM.x16 R4, tmem[UR4] ;  /* 0x00000004000479ee */ /* 0x008ea40008240000 */
[----:B--2---:R-:W-:Y:S01]  /*8600*/  FMUL R0, R24, R4 ;  /* 0x0000000418007220 */ /* 0x004fe20000400000 */
[----:B------:R-:W-:Y:S01]  /*8610*/  LOP3.LUT R4, R28, 0xffff0000, RZ, 0xc0, !PT ;  /* 0xffff00001c047812 */ /* 0x000fe200078ec0ff */
[C---:B------:R-:W-:Y:S01]  /*8620*/  FMUL R2, R24.reuse, R5 ;  /* 0x0000000518027220 */ /* 0x040fe20000400000 */
[----:B------:R-:W-:Y:S01]  /*8630*/  FMUL R7, R24, R7 ;  /* 0x0000000718077220 */ /* 0x000fe20000400000 */
[----:B------:R-:W-:Y:S01]  /*8640*/  FFMA R0, R26, R3, R0 ;  /* 0x000000031a007223 */ /* 0x000fe20000000000 */
[----:B------:R-:W-:Y:S01]  /*8650*/  FMUL R3, R24, R6 ;  /* 0x0000000618037220 */ /* 0x000fe20000400000 */
[----:B------:R-:W-:Y:S01]  /*8660*/  FFMA R2, R26, R4, R2 ;  /* 0x000000041a027223 */ /* 0x000fe20000000002 */
[C---:B------:R-:W-:Y:S01]  /*8670*/  FMUL R4, R24.reuse, R8 ;  /* 0x0000000818047220 */ /* 0x040fe20000400000 */
[C---:B------:R-:W-:Y:S01]  /*8680*/  FMUL R8, R24.reuse, R12 ;  /* 0x0000000c18087220 */ /* 0x040fe20000400000 */
[----:B------:R-:W-:Y:S01]  /*8690*/  FMUL R12, R24, R16 ;  /* 0x00000010180c7220 */ /* 0x000fe20000400000 */
[----:B------:R-:W-:Y:S01]  /*86a0*/  SHF.L.U32 R16, R30, 0x10, RZ ;  /* 0x000000101e107819 */ /* 0x000fe200000006ff */
[----:B------:R-:W-:Y:S01]  /*86b0*/  FFMA R3, R26, R20, R3 ;  /* 0x000000141a037223 */ /* 0x000fe20000000003 */
[----:B------:R-:W-:Y:S01]  /*86c0*/  F2FP.BF16.F32.PACK_AB R32, R2, R0 ;  /* 0x000000000220723e */ /* 0x000fe200000010ff */
[----:B------:R-:W-:Y:S01]  /*86d0*/  FFMA R7, R26, R21, R7 ;  /* 0x000000151a077223 */ /* 0x000fe20000000007 */
[----:B------:R-:W-:Y:S01]  /*86e0*/  LOP3.LUT R0, R30, 0xffff0000, RZ, 0xc0, !PT ;  /* 0xffff00001e007812 */ /* 0x000fe200078ec0ff */
[----:B------:R-:W-:Y:S01]  /*86f0*/  FMUL R5, R24, R9 ;  /* 0x0000000918057220 */ /* 0x000fe20000400000 */
[C---:B------:R-:W-:Y:S01]  /*8700*/  SHF.L.U32 R2, R31.reuse, 0x10, RZ ;  /* 0x000000101f027819 */ /* 0x040fe200000006ff */
[----:B------:R-:W-:Y:S01]  /*8710*/  FFMA R4, R26, R16, R4 ;  /* 0x000000101a047223 */ /* 0x000fe20000000004 */
[----:B------:R-:W-:Y:S01]  /*8720*/  LOP3.LUT R16, R31, 0xffff0000, RZ, 0xc0, !PT ;  /* 0xffff00001f107812 */ /* 0x000fe200078ec0ff */
[----:B------:R-:W-:Y:S01]  /*8730*/  FMUL R6, R24, R10 ;  /* 0x0000000a18067220 */ /* 0x000fe20000400000 */
[----:B------:R-:W-:Y:S01]  /*8740*/  F2FP.BF16.F32.PACK_AB R33, R7, R3 ;  /* 0x000000030721723e */ /* 0x000fe200000010ff */
[----:B------:R-:W-:Y:S01]  /*8750*/  FFMA R5, R26, R0, R5 ;  /* 0x000000001a057223 */ /* 0x000fe20000000005 */
[----:B------:R-:W-:Y:S01]  /*8760*/  SHF.L.U32 R0, R36, 0x10, RZ ;  /* 0x0000001024007819 */ /* 0x000fe200000006ff */
[----:B------:R-:W-:Y:S01]  /*8770*/  FMUL R11, R24, R11 ;  /* 0x0000000b180b7220 */ /* 0x000fe20000400000 */
[----:B------:R-:W-:Y:S01]  /*8780*/  FFMA R6, R26, R2, R6 ;  /* 0x000000021a067223 */ /* 0x000fe20000000006 */
[----:B------:R-:W-:Y:S01]  /*8790*/  LOP3.LUT R2, R36, 0xffff0000, RZ, 0xc0, !PT ;  /* 0xffff000024027812 */ /* 0x000fe200078ec0ff */
[----:B------:R-:W-:Y:S01]  /*87a0*/  FMUL R9, R24, R13 ;  /* 0x0000000d18097220 */ /* 0x000fe20000400000 */
[C---:B------:R-:W-:Y:S01]  /*87b0*/  FFMA R11, R26.reuse, R16, R11 ;  /* 0x000000101a0b7223 */ /* 0x040fe2000000000b */
[C---:B------:R-:W-:Y:S01]  /*87c0*/  SHF.L.U32 R3, R37.reuse, 0x10, RZ ;  /* 0x0000001025037819 */ /* 0x040fe200000006ff */
[----:B------:R-:W-:Y:S01]  /*87d0*/  FFMA R8, R26, R0, R8 ;  /* 0x000000001a087223 */ /* 0x000fe20000000008 */
[C---:B------:R-:W-:Y:S01]  /*87e0*/  FMUL R10, R24.reuse, R14 ;  /* 0x0000000e180a7220 */ /* 0x040fe20000400000 */
[----:B------:R-:W-:Y:S01]  /*87f0*/  LOP3.LUT R0, R37, 0xffff0000, RZ, 0xc0, !PT ;  /* 0xffff000025007812 */ /* 0x000fe200078ec0ff */
[----:B------:R-:W-:Y:S01]  /*8800*/  FMUL R15, R24, R15 ;  /* 0x0000000f180f7220 */ /* 0x000fe20000400000 */
[C---:B------:R-:W-:Y:S01]  /*8810*/  FFMA R9, R26.reuse, R2, R9 ;  /* 0x000000021a097223 */ /* 0x040fe20000000009 */
[----:B------:R-:W-:Y:S01]  /*8820*/  FFMA R10, R26, R3, R10 ;  /* 0x000000031a0a7223 */ /* 0x000fe2000000000a */
[----:B------:R-:W-:Y:S01]  /*8830*/  SHF.L.U32 R2, R38, 0x10, RZ ;  /* 0x0000001026027819 */ /* 0x000fe200000006ff */
[----:B------:R-:W-:Y:S01]  /*8840*/  FFMA R15, R26, R0, R15 ;  /* 0x000000001a0f7223 */ /* 0x000fe2000000000f */
[----:B------:R-:W-:Y:S01]  /*8850*/  F2FP.BF16.F32.PACK_AB R34, R5, R4 ;  /* 0x000000040522723e */ /* 0x000fe200000010ff */
[----:B------:R-:W-:Y:S01]  /*8860*/  FMUL R13, R24, R17 ;  /* 0x00000011180d7220 */ /* 0x000fe20000400000 */
[----:B------:R-:W-:Y:S01]  /*8870*/  LOP3.LUT R3, R38, 0xffff0000, RZ, 0xc0, !PT ;  /* 0xffff000026037812 */ /* 0x000fe200078ec0ff */
[C---:B------:R-:W-:Y:S01]  /*8880*/  FMUL R14, R24.reuse, R18 ;  /* 0x00000012180e7220 */ /* 0x040fe20000400000 */
[C---:B------:R-:W-:Y:S01]  /*8890*/  SHF.L.U32 R4, R39.reuse, 0x10, RZ ;  /* 0x0000001027047819 */ /* 0x040fe200000006ff */
[----:B------:R-:W-:Y:S01]  /*88a0*/  FMUL R19, R24, R19 ;  /* 0x0000001318137220 */ /* 0x000fe20000400000 */
[----:B------:R-:W-:Y:S01]  /*88b0*/  LOP3.LUT R0, R39, 0xffff0000, RZ, 0xc0, !PT ;  /* 0xffff000027007812 */ /* 0x000fe200078ec0ff */
[C---:B------:R-:W-:Y:S01]  /*88c0*/  FFMA R12, R26.reuse, R2, R12 ;  /* 0x000000021a0c7223 */ /* 0x040fe2000000000c */
[----:B------:R-:W-:Y:S01]  /*88d0*/  F2FP.BF16.F32.PACK_AB R35, R11, R6 ;  /* 0x000000060b23723e */ /* 0x000fe200000010ff */
[C---:B------:R-:W-:Y:S01]  /*88e0*/  FFMA R13, R26.reuse, R3, R13 ;  /* 0x000000031a0d7223 */ /* 0x040fe2000000000d */
[C---:B------:R-:W-:Y:S01]  /*88f0*/  FFMA R14, R26.reuse, R4, R14 ;  /* 0x000000041a0e7223 */ /* 0x040fe2000000000e */
[----:B------:R-:W-:Y:S01]  /*8900*/  FFMA R19, R26, R0, R19 ;  /* 0x000000001a137223 */ /* 0x000fe20000000013 */
[----:B------:R-:W-:Y:S01]  /*8910*/  F2FP.BF16.F32.PACK_AB R8, R9, R8 ;  /* 0x000000080908723e */ /* 0x000fe200000010ff */
[----:B------:R1:W-:Y:S01]  /*8920*/  STS.128 [R63+0x200], R32 ;  /* 0x000200203f007388 */ /* 0x0003e20000000c00 */
[----:B------:R-:W-:Y:S02]  /*8930*/  F2FP.BF16.F32.PACK_AB R9, R15, R10 ;  /* 0x0000000a0f09723e */ /* 0x000fe400000010ff */
[----:B------:R-:W-:Y:S02]  /*8940*/  F2FP.BF16.F32.PACK_AB R10, R13, R12 ;  /* 0x0000000c0d0a723e */ /* 0x000fe400000010ff */
[----:B------:R-:W-:Y:S02]  /*8950*/  F2FP.BF16.F32.PACK_AB R11, R19, R14 ;  /* 0x0000000e130b723e */ /* 0x000fe400000010ff */
[----:B------:R-:W-:Y:S05]  /*8960*/  IADD3 R0, PT, PT, R63, R62, RZ ;  /* 0x0000003e3f007210 */ /* 0x000fea0007ffe0ff */
[----:B------:R1:W-:Y:S01]  /*8970*/  STS.128 [R0+0x200], R8 ;  /* 0x0002000800007388 */ /* 0x0003e20000000c00 */
[----:B------:R-:W-:Y:S01]  /*8980*/  @!PT LDS RZ, [RZ] ;  /* 0x00000000fffff984 */ /* 0x000fe20000000800 */
[----:B------:R-:W-:Y:S01]  /*8990*/  @!PT LDS RZ, [RZ] ;  /* 0x00000000fffff984 */ /* 0x000fe20000000800 */
[----:B------:R-:W-:Y:S01]  /*89a0*/  @!PT LDS RZ, [RZ] ;  /* 0x00000000fffff984 */ /* 0x000fe20000000800 */
[----:B------:R-:W-:Y:S01]  /*89b0*/  @!PT LDS RZ, [RZ] ;  /* 0x00000000fffff984 */ /* 0x000fe20000000800 */
[----:B------:R2:W-:Y:S07]  /*89c0*/  MEMBAR.ALL.CTA ;  /* 0x0000000000007992 */ /* 0x0005ee0000008000 */
[----:B--2---:R-:W2:Y:S02]  /*89d0*/  FENCE.VIEW.ASYNC.S ;  /* 0x00000000000073c6 */ /* 0x004ea40000000000 */
[----:B--2---:R-:W-:Y:S06]  /*89e0*/  BAR.SYNC.DEFER_BLOCKING 0x1, 0x80 ;  /* 0x0042000000007b1d */ /* 0x004fec0000010000 */
[----:B------:R-:W-:Y:S05]  /*89f0*/  @P0 BRA `(.L_x_120) ;  /* 0x0000000000380947 */ /* 0x000fea0003800000 */
[----:B------:R-:W2:Y:S01]  /*8a00*/  LDCU.64 UR8, c[0x0][0x348] ;  /* 0x00006900ff0877ac */ /* 0x000ea20008000a00 */
[----:B------:R-:W-:Y:S01]  /*8a10*/  R2UR UR6, R64 ;  /* 0x00000000400672ca */ /* 0x000fe200000e0000 */
[----:B------:R-:W-:Y:S01]  /*8a20*/  UMOV UR41, UR53 ;  /* 0x0000003500297c82 */ /* 0x000fe20008000000 */
[----:B------:R-:W-:Y:S11]  /*8a30*/  UIADD3 UR7, UPT, UPT, UR53, 0x20, URZ ;  /* 0x0000002035077890 */ /* 0x000ff6000fffe0ff */
[----:B------:R-:W-:Y:S02]  /*8a40*/  UIADD3 UR6, UPT, UPT, UR52, UR6, URZ ;  /* 0x0000000634067290 */ /* 0x000fe4000fffe0ff */
[----:B--2---:R-:W-:Y:S02]  /*8a50*/  UIADD3 UR4, UP0, UPT, UR8, 0x780, URZ ;  /* 0x0000078008047890 */ /* 0x004fe4000ff1e0ff */
[----:B------:R-:W-:Y:S02]  /*8a60*/  UIADD3 UR40, UPT, UPT, UR6, 0x200, URZ ;  /* 0x0000020006287890 */ /* 0x000fe4000fffe0ff */
[----:B------:R-:W-:Y:S02]  /*8a70*/  UIADD3.X UR5, UPT, UPT, URZ, UR9, URZ, UP0, !UPT ;  /* 0x00000009ff057290 */ /* 0x000fe400087fe4ff */
[----:B------:R-:W-:Y:S07]  /*8a80*/  UIADD3 UR6, UPT, UPT, UR6, 0xa00, URZ ;  /* 0x00000a0006067890 */ /* 0x000fee000fffe0ff */
[----:B------:R2:W-:Y:S02]  /*8a90*/  UTMASTG.5D [UR40], [UR4] ;  /* 0x00000028040073b5 */ /* 0x0005e40008020000 */
[----:B--2---:R-:W-:Y:S01]  /*8aa0*/  UMOV UR40, UR6 ;  /* 0x0000000600287c82 */ /* 0x004fe20008000000 */
[----:B------:R-:W-:Y:S02]  /*8ab0*/  UMOV UR41, UR7 ;  /* 0x0000000700297c82 */ /* 0x000fe40008000000 */
[----:B------:R2:W-:Y:S02]  /*8ac0*/  UTMASTG.5D [UR40], [UR4] ;  /* 0x00000028040073b5 */ /* 0x0005e40008020000 */
[----:B--2---:R0:W-:Y:S02]  /*8ad0*/  UTMACMDFLUSH ;  /* 0x00000000000079b7 */ /* 0x0041e40000000000 */
.L_x_120:
[----:B------:R-:W-:Y:S05]  /*8ae0*/  BSYNC.RECONVERGENT B0 ;  /* 0x0000000000007941 */ /* 0x000fea0003800200 */
.L_x_119:
[----:B------:R-:W-:Y:S01]  /*8af0*/  UIADD3 UR51, UPT, UPT, UR54, 0x1, URZ ;  /* 0x0000000136337890 */ /* 0x000fe2000fffe0ff */
[----:B------:R-:W-:Y:S03]  /*8b00*/  BSSY.RECONVERGENT B0, `(.L_x_121) ;  /* 0x0000005000007945 */ /* 0x000fe60003800200 */
[----:B------:R-:W-:Y:S04]  /*8b10*/  UISETP.NE.AND UP0, UPT, UR51, 0x3, UPT ;  /* 0x000000033300788c */ /* 0x000fe8000bf05270 */
[----:B------:R-:W-:Y:S01]  /*8b20*/  USEL UR50, UR51, URZ, UP0 ;  /* 0x000000ff33327287 */ /* 0x000fe20008000000 */
[----:B------:R-:W-:Y:S11]  /*8b30*/  @P0 BRA `(.L_x_122) ;  /* 0x0000000000040947 */ /* 0x000ff60003800000 */
[----:B------:R-:W-:Y:S04]  /*8b40*/  DEPBAR.LE SB0, 0x1 ;  /* 0x000080400000791a */ /* 0x000fe80000000000 */
.L_x_122:
[----:B------:R-:W-:Y:S05]  /*8b50*/  BSYNC.RECONVERGENT B0 ;  /* 0x0000000000007941 */ /* 0x000fea0003800200 */
.L_x_121:
[----:B------:R-:W-:Y:S01]  /*8b60*/  BAR.SYNC.DEFER_BLOCKING 0x1, 0x80 ;  /* 0x0042000000007b1d */ /* 0x000fe20000010000 */
[----:B------:R-:W-:Y:S01]  /*8b70*/  ISETP.NE.AND P1, PT, R61, RZ, PT ;  /* 0x000000ff3d00720c */ /* 0x000fe20003f25270 */
[----:B------:R-:W-:Y:S01]  /*8b80*/  UISETP.NE.AND UP0, UPT, UR57, URZ, UPT ;  /* 0x000000ff3900728c */ /* 0x000fe2000bf05270 */
[----:B------:R-:W-:Y:S11]  /*8b90*/  LEA R3, R65, UR52, 0x3 ;  /* 0x0000003441037c11 */ /* 0x000ff6000f8e18ff */
[----:B------:R-:W-:Y:S01]  /*8ba0*/  @P1 SHF.L.U32 R4, R27, 0x1f, RZ ;  /* 0x0000001f1b041819 */ /* 0x000fe200000006ff */
[----:B------:R-:W-:Y:S06]  /*8bb0*/  BRA.U !UP0, `(.L_x_123) ;  /* 0x0000000108247547 */ /* 0x000fec000b800000 */
[----:B-1----:R-:W1:Y:S01]  /*8bc0*/  S2R R0, SR_CgaCtaId ;  /* 0x0000000000007919 */ /* 0x002e620000008800 */
[----:B------:R-:W-:Y:S01]  /*8bd0*/  IMAD.U32 R2, RZ, RZ, UR55 ;  /* 0x00000037ff027e24 */ /* 0x000fe2000f8e00ff */
[----:B------:R-:W-:Y:S04]  /*8be0*/  UIADD3 UR4, UPT, UPT, UR55, 0x1, URZ ;  /* 0x0000000137047890 */ /* 0x000fe8000fffe0ff */
[----:B------:R-:W-:Y:S01]  /*8bf0*/  @P1 LEA R2, R2, UR52, 0x3 ;  /* 0x0000003402021c11 */ /* 0x000fe2000f8e18ff */
[----:B------:R-:W-:Y:S04]  /*8c00*/  UISETP.NE.AND UP0, UPT, UR4, 0x3, UPT ;  /* 0x000000030400788c */ /* 0x000fe8000bf05270 */
[----:B------:R-:W-:Y:S01]  /*8c10*/  @P1 VIADD R2, R2, 0x128 ;  /* 0x0000012802021836 */ /* 0x000fe20000000000 */
[----:B------:R-:W-:Y:S04]  /*8c20*/  USEL UR55, UR4, URZ, UP0 ;  /* 0x000000ff04377287 */ /* 0x000fe80008000000 */
[----:B-1----:R-:W-:Y:S04]  /*8c30*/  @P1 PRMT R0, R0, 0x654, R2 ;  /* 0x0000065400001816 */ /* 0x002fe80000000002 */
[----:B------:R2:W-:Y:S04]  /*8c40*/  @P1 SYNCS.ARRIVE.TRANS64.RED.A1T0 RZ, [R0+URZ], RZ ;  /* 0x000000ff00ff19a7 */ /* 0x0005e800081004ff */
.L_x_123:
[----:B------:R-:W3:Y:S01]  /*8c50*/  @P1 SYNCS.PHASECHK.TRANS64.TRYWAIT P0, [R3+URZ+0x110], R4 ;  /* 0x00011004030015a7 */ /* 0x000ee200080011ff */
[----:B------:R-:W-:Y:S01]  /*8c60*/  BSSY B1, `(.L_x_124) ;  /* 0x0000012000017945 */ /* 0x000fe20003800000 */
[----:B---3--:R-:W-:Y:S03]  /*8c70*/  @P1 SEL R67, RZ, 0x1, !P0 ;  /* 0x00000001ff431807 */ /* 0x008fe60004000000 */
[----:B------:R-:W-:Y:S05]  /*8c80*/  @!P1 BRA `(.L_x_125) ;  /* 0x00000000003c9947 */ /* 0x000fea0003800000 */
[----:B------:R-:W-:Y:S01]  /*8c90*/  ISETP.NE.AND P1, PT, R68, RZ, PT ;  /* 0x000000ff4400720c */ /* 0x000fe20003f25270 */
[----:B------:R-:W-:Y:S01]  /*8ca0*/  BSSY B0, `(.L_x_126) ;  /* 0x0000009000007945 */ /* 0x000fe20003800000 */
[----:B------:R-:W-:Y:S11]  /*8cb0*/  ISETP.NE.AND P0, PT, R67, RZ, PT ;  /* 0x000000ff4300720c */ /* 0x000ff60003f05270 */
[----:B------:R-:W-:Y:S05]  /*8cc0*/  @P1 IMAD R65, R65, 0x1000, R66 ;  /* 0x0000100041411824 */ /* 0x000fea00078e0242 */
[----:B-12---:R-:W-:Y:S05]  /*8cd0*/  @P1 IADD3 R0, PT, PT, R65, UR52, RZ ;  /* 0x0000003441001c10 */ /* 0x006fea000fffe0ff */
[----:B------:R-:W-:Y:S01]  /*8ce0*/  @P1 IMAD.IADD R0, R62, 0x1, R0 ;  /* 0x000000013e001824 */ /* 0x000fe200078e0200 */
[----:B------:R-:W-:Y:S06]  /*8cf0*/  @P0 BRA `(.L_x_127) ;  /* 0x00000000000c0947 */ /* 0x000fec0003800000 */
[----:B------:R-:W-:Y:S04]  /*8d00*/  SHF.L.U32 R27, R27, 0x1f, RZ ;  /* 0x0000001f1b1b7819 */ /* 0x000fe800000006ff */
[----:B------:R-:W1:Y:S02]  /*8d10*/  SYNCS.PHASECHK.TRANS64.TRYWAIT P0, [R3+URZ+0x110], R27 ;  /* 0x0001101b030075a7 */ /* 0x000e6400080011ff */
[----:B-1----:R-:W-:Y:S05]  /*8d20*/  @!P0 BRA `(.L_x_128) ;  /* 0x0000001800788947 */ /* 0x002fea0003800000 */
.L_x_127:
[----:B------:R-:W-:Y:S05]  /*8d30*/  BSYNC B0 ;  /* 0x0000000000007941 */ /* 0x000fea0003800000 */
.L_x_126:
[----:B------:R-:W-:Y:S11]  /*8d40*/  ISETP.NE.AND P0, PT, R68, RZ, PT ;  /* 0x000000ff4400720c */ /* 0x000ff60003f05270 */
[----:B------:R-:W-:Y:S02]  /*8d50*/  @!UPT UIADD3 URZ, UPT, UPT, URZ, URZ, URZ ;  /* 0x000000fffffff290 */ /* 0x000fe4000fffe0ff */
[----:B------:R3:W4:Y:S04]  /*8d60*/  @P0 LDS.128 R28, [R65+UR52+0x200] ;  /* 0x00020034411c0984 */ /* 0x0007280008000c00 */
[----:B------:R3:W2:Y:S02]  /*8d70*/  @P0 LDS.128 R36, [R0+0x200] ;  /* 0x0002000000240984 */ /* 0x0006a40000000c00 */
.L_x_125:
[----:B------:R-:W-:Y:S05]  /*8d80*/  BSYNC B1 ;  /* 0x0000000000017941 */ /* 0x000fea0003800000 */
.L_x_124:
[----:B-123--:R-:W-:Y:S05]  /*8d90*/  VIADD R0, R25, 0x10 ;  /* 0x0000001019007836 */ /* 0x00efea0000000000 */
[----:B------:R-:W-:Y:S04]  /*8da0*/  SHF.R.U32.HI R0, RZ, 0x15, R0 ;  /* 0x00000015ff007819 */ /* 0x000fe80000011600 */
[----:B------:R-:W-:Y:S11]  /*8db0*/  LOP3.LUT P0, RZ, R0, 0x3, R46, 0x48, !PT ;  /* 0x0000000300ff7812 */ /* 0x000ff6000780482e */
[----:B------:R-:W-:Y:S02]  /*8dc0*/  @!UPT UIADD3 URZ, UPT, UPT, URZ, URZ, URZ ;  /* 0x000000fffffff290 */ /* 0x000fe4000fffe0ff */
[----:B------:R-:W-:Y:S05]  /*8dd0*/  @!P0 BRA `(.L_x_129) ;  /* 0x0000000000408947 */ /* 0x000fea0003800000 */
[----:B------:R-:W1:Y:S01]  /*8de0*/  LDCU.64 UR8, c[0x4][0x70] ;  /* 0x01000e00ff0877ac */ /* 0x000e620008000a00 */
[----:B------:R-:W-:Y:S01]  /*8df0*/  MOV R3, 0x0 ;  /* 0x0000000000037802 */ /* 0x000fe20000000f00 */
[----:B------:R-:W-:Y:S02]  /*8e00*/  HFMA2 R12, -RZ, RZ, 0, 5.9604644775390625e-08 ;  /* 0x00000001ff0c7431 */ /* 0x000fe400000001ff */
[----:B------:R-:W-:Y:S02]  /*8e10*/  IMAD.MOV.U32 R8, RZ, RZ, 0x192 ;  /* 0x00000192ff087424 */ /* 0x000fe400078e00ff */
[----:B------:R-:W-:Y:S01]  /*8e20*/  IMAD.MOV.U32 R13, RZ, RZ, RZ ;  /* 0x000000ffff0d7224 */ /* 0x000fe200078e00ff */
[----:B------:R-:W2:Y:S01]  /*8e30*/  LDCU.64 UR6, c[0x4][0x78] ;  /* 0x01000f00ff0677ac */ /* 0x000ea20008000a00 */
[----:B------:R-:W3:Y:S01]  /*8e40*/  LDC.64 R2, c[0x4][R3] ;  /* 0x0100000003027b82 */ /* 0x000ee20000000a00 */
[----:B------:R-:W5:Y:S01]  /*8e50*/  LDCU.64 UR4, c[0x4][0x10] ;  /* 0x01000200ff0477ac */ /* 0x000f620008000a00 */
[----:B-1----:R-:W-:Y:S01]  /*8e60*/  MOV R5, UR9 ;  /* 0x0000000900057c02 */ /* 0x002fe20008000f00 */
[----:B------:R-:W-:Y:S01]  /*8e70*/  IMAD.U32 R4, RZ, RZ, UR8 ;  /* 0x00000008ff047e24 */ /* 0x000fe2000f8e00ff */
[----:B--2---:R-:W-:Y:S01]  /*8e80*/  MOV R7, UR7 ;  /* 0x0000000700077c02 */ /* 0x004fe20008000f00 */
[----:B------:R-:W-:Y:S01]  /*8e90*/  IMAD.U32 R6, RZ, RZ, UR6 ;  /* 0x00000006ff067e24 */ /* 0x000fe2000f8e00ff */
[----:B-----5:R-:W-:Y:S01]  /*8ea0*/  MOV R11, UR5 ;  /* 0x00000005000b7c02 */ /* 0x020fe20008000f00 */
[----:B------:R-:W-:Y:S02]  /*8eb0*/  IMAD.U32 R10, RZ, RZ, UR4 ;  /* 0x00000004ff0a7e24 */ /* 0x000fe4000f8e00ff */
[----:B------:R-:W-:Y:S07]  /*8ec0*/  LEPC R20, `(.L_x_129) ;  /* 0x000000001014794e */ /* 0x000fee0000000000 */
[----:B---34-:R-:W-:Y:S05]  /*8ed0*/  CALL.ABS.NOINC R2 ;  /* 0x0000000002007343 */ /* 0x018fea0003c00000 */
.L_x_129:
[----:B------:R-:W-:Y:S01]  /*8ee0*/  ISETP.NE.AND P0, PT, R56, RZ, PT ;  /* 0x000000ff3800720c */ /* 0x000fe20003f05270 */
[----:B------:R-:W-:Y:S05]  /*8ef0*/  WARPSYNC.ALL ;  /* 0x0000000000007948 */ /* 0x000fea0003800000 */
[----:B------:R-:W-:Y:S01]  /*8f00*/  R2UR UR4, R25 ;  /* 0x00000000190472ca */ /* 0x000fe200000e0000 */
[----:B------:R-:W-:Y:S01]  /*8f10*/  BSSY.RECONVERGENT B0, `(.L_x_130) ;  /* 0x0000059000007945 */ /* 0x000fe20003800200 */
[C---:B----4-:R-:W-:Y:S02]  /*8f20*/  SHF.L.U32 R0, R28.reuse, 0x10, RZ ;  /* 0x000000101c007819 */ /* 0x050fe400000006ff */
[----:B------:R-:W-:Y:S02]  /*8f30*/  LOP3.LUT R2, R28, 0xffff0000, RZ, 0xc0, !PT ;  /* 0xffff00001c027812 */ /* 0x000fe400078ec0ff */
[C---:B------:R-:W-:Y:S02]  /*8f40*/  SHF.L.U32 R20, R29.reuse, 0x10, RZ ;  /* 0x000000101d147819 */ /* 0x040fe400000006ff */
[----:B------:R-:W-:Y:S02]  /*8f50*/  LOP3.LUT R21, R29, 0xffff0000, RZ, 0xc0, !PT ;  /* 0xffff00001d157812 */ /* 0x000fe400078ec0ff */
[C---:B------:R-:W-:Y:S02]  /*8f60*/  SHF.L.U32 R25, R30.reuse, 0x10, RZ ;  /* 0x000000101e197819 */ /* 0x040fe400000006ff */
[----:B------:R-:W-:Y:S01]  /*8f70*/  LOP3.LUT R27, R30, 0xffff0000, RZ, 0xc0, !PT ;  /* 0xffff00001e1b7812 */ /* 0x000fe200078ec0ff */
[----:B------:R-:W1:Y:S01]  /*8f80*/  LDTM.x16 R4, tmem[UR4+0x10] ;  /* 0x00001004000479ee */ /* 0x000e620008240000 */
[C---:B------:R-:W-:Y:S01]  /*8f90*/  SHF.L.U32 R28, R31.reuse, 0x10, RZ ;  /* 0x000000101f1c7819 */ /* 0x040fe200000006ff */
[----:B------:R-:W-:Y:S01]  /*8fa0*/  NOP ;  /* 0x0000000000007918 */ /* 0x000fe20000000000 */
[----:B------:R-:W-:Y:S02]  /*8fb0*/  LOP3.LUT R29, R31, 0xffff0000, RZ, 0xc0, !PT ;  /* 0xffff00001f1d7812 */ /* 0x000fe400078ec0ff */
[C---:B------:R-:W-:Y:S02]  /*8fc0*/  SHF.L.U32 R30, R36.reuse, 0x10, RZ ;  /* 0x00000010241e7819 */ /* 0x040fe400000006ff */
[----:B------:R-:W-:Y:S02]  /*8fd0*/  LOP3.LUT R31, R36, 0xffff0000, RZ, 0xc0, !PT ;  /* 0xffff0000241f7812 */ /* 0x000fe400078ec0ff */
[C---:B------:R-:W-:Y:S02]  /*8fe0*/  SHF.L.U32 R32, R37.reuse, 0x10, RZ ;  /* 0x0000001025207819 */ /* 0x040fe400000006ff */
[----:B------:R-:W-:Y:S02]  /*8ff0*/  LOP3.LUT R33, R37, 0xffff0000, RZ, 0xc0, !PT ;  /* 0xffff000025217812 */ /* 0x000fe400078ec0ff */
[C---:B------:R-:W-:Y:S02]  /*9000*/  SHF.L.U32 R34, R38.reuse, 0x10, RZ ;  /* 0x0000001026227819 */ /* 0x040fe400000006ff */
[----:B------:R-:W-:Y:S02]  /*9010*/  LOP3.LUT R35, R38, 0xffff0000, RZ, 0xc0, !PT ;  /* 0xffff000026237812 */ /* 0x000fe400078ec0ff */
[----:B------:R-:W-:Y:S02]  /*9020*/  IADD3 R58, PT, PT, R58, 0x170, RZ ;  /* 0x000001703a3a7810 */ /* 0x000fe40007ffe0ff */
[C---:B------:R-:W-:Y:S02]  /*9030*/  SHF.L.U32 R36, R39.reuse, 0x10, RZ ;  /* 0x0000001027247819 */ /* 0x040fe400000006ff */
[----:B------:R-:W-:Y:S02]  /*9040*/  LOP3.LUT R58, R58, 0xfefffff8, RZ, 0xc0, !PT ;  /* 0xfefffff83a3a7812 */ /* 0x000fe400078ec0ff */
[----:B------:R-:W-:Y:S01]  /*9050*/  LOP3.LUT R37, R39, 0xffff0000, RZ, 0xc0, !PT ;  /* 0xffff000027257812 */ /* 0x000fe200078ec0ff */
[C---:B-1----:R-:W-:Y:S01]  /*9060*/  FMUL R4, R24.reuse, R4 ;  /* 0x0000000418047220 */ /* 0x042fe20000400000 */
[----:B------:R1:W-:Y:S01]  /*9070*/  SYNCS.ARRIVE.TRANS64.RED.A1T0 RZ, [R58+URZ], RZ ;  /* 0x000000ff3aff79a7 */ /* 0x0003e200081004ff */
[C---:B------:R-:W-:Y:S01]  /*9080*/  FMUL R5, R24.reuse, R5 ;  /* 0x0000000518057220 */ /* 0x040fe20000400000 */
[----:B------:R-:W-:Y:S01]  /*9090*/  FMUL R6, R24, R6 ;  /* 0x0000000618067220 */ /* 0x000fe20000400000 */
[----:B------:R-:W-:Y:S01]  /*90a0*/  FFMA R4, R26, R0, R4 ;  /* 0x000000001a047223 */ /* 0x000fe20000000004 */
[----:B------:R-:W-:Y:S01]  /*90b0*/  FMUL R0, R24, R7 ;  /* 0x0000000718007220 */ /* 0x000fe20000400000 */
[C---:B------:R-:W-:Y:S01]  /*90c0*/  FFMA R5, R26.reuse, R2, R5 ;  /* 0x000000021a057223 */ /* 0x040fe20000000005 */
[----:B------:R-:W-:Y:S01]  /*90d0*/  FFMA R6, R26, R20, R6 ;  /* 0x000000141a067223 */ /* 0x000fe20000000006 */
[----:B------:R-:W-:Y:S01]  /*90e0*/  FMUL R2, R24, R8 ;  /* 0x0000000818027220 */ /* 0x000fe20000400000 */
[----:B------:R-:W-:Y:S01]  /*90f0*/  FFMA R0, R26, R21, R0 ;  /* 0x000000151a007223 */ /* 0x000fe20000000000 */
[C---:B------:R-:W-:Y:S01]  /*9100*/  FMUL R3, R24.reuse, R9 ;  /* 0x0000000918037220 */ /* 0x040fe20000400000 */
[----:B------:R-:W-:Y:S01]  /*9110*/  F2FP.BF16.F32.PACK_AB R4, R5, R4 ;  /* 0x000000040504723e */ /* 0x000fe200000010ff */
[C---:B------:R-:W-:Y:S01]  /*9120*/  FMUL R7, R24.reuse, R10 ;  /* 0x0000000a18077220 */ /* 0x040fe20000400000 */
[----:B------:R-:W-:Y:S01]  /*9130*/  FMUL R11, R24, R11 ;  /* 0x0000000b180b7220 */ /* 0x000fe20000400000 */
[----:B------:R-:W-:Y:S01]  /*9140*/  F2FP.BF16.F32.PACK_AB R5, R0, R6 ;  /* 0x000000060005723e */ /* 0x000fe200000010ff */
[----:B------:R-:W-:Y:S01]  /*9150*/  FFMA R2, R26, R25, R2 ;  /* 0x000000191a027223 */ /* 0x000fe20000000002 */
[----:B------:R-:W-:Y:S01]  /*9160*/  FMUL R8, R24, R12 ;  /* 0x0000000c18087220 */ /* 0x000fe20000400000 */
[----:B------:R-:W-:Y:S01]  /*9170*/  MOV R0, UR50 ;  /* 0x0000003200007c02 */ /* 0x000fe20008000f00 */
[----:B------:R-:W-:Y:S01]  /*9180*/  FFMA R3, R26, R27, R3 ;  /* 0x0000001b1a037223 */ /* 0x000fe20000000003 */
[----:B------:R-:W-:Y:S01]  /*9190*/  FMUL R9, R24, R13 ;  /* 0x0000000d18097220 */ /* 0x000fe20000400000 */
[----:B------:R-:W-:Y:S01]  /*91a0*/  FFMA R7, R26, R28, R7 ;  /* 0x0000001c1a077223 */ /* 0x000fe20000000007 */
[----:B------:R-:W-:Y:S01]  /*91b0*/  FMUL R10, R24, R14 ;  /* 0x0000000e180a7220 */ /* 0x000fe20000400000 */
[----:B------:R-:W-:Y:S01]  /*91c0*/  FFMA R11, R26, R29, R11 ;  /* 0x0000001d1a0b7223 */ /* 0x000fe2000000000b */
[----:B------:R-:W-:Y:S01]  /*91d0*/  FMUL R15, R24, R15 ;  /* 0x0000000f180f7220 */ /* 0x000fe20000400000 */
[----:B------:R-:W-:Y:S01]  /*91e0*/  FFMA R8, R26, R30, R8 ;  /* 0x0000001e1a087223 */ /* 0x000fe20000000008 */
[----:B------:R-:W-:Y:S01]  /*91f0*/  LEA R0, R0, R55, 0xb ;  /* 0x0000003700007211 */ /* 0x000fe200078e58ff */
[----:B------:R-:W-:Y:S01]  /*9200*/  FMUL R12, R24, R16 ;  /* 0x00000010180c7220 */ /* 0x000fe20000400000 */
[----:B------:R-:W-:Y:S01]  /*9210*/  FFMA R9, R26, R31, R9 ;  /* 0x0000001f1a097223 */ /* 0x000fe20000000009 */
[----:B------:R-:W-:Y:S01]  /*9220*/  FMUL R13, R24, R17 ;  /* 0x00000011180d7220 */ /* 0x000fe20000400000 */
[----:B------:R-:W-:Y:S01]  /*9230*/  FFMA R10, R26, R32, R10 ;  /* 0x000000201a0a7223 */ /* 0x000fe2000000000a */
[----:B------:R-:W-:Y:S01]  /*9240*/  FMUL R14, R24, R18 ;  /* 0x00000012180e7220 */ /* 0x000fe20000400000 */
[----:B------:R-:W-:Y:S01]  /*9250*/  FFMA R15, R26, R33, R15 ;  /* 0x000000211a0f7223 */ /* 0x000fe2000000000f */
[----:B------:R-:W-:Y:S01]  /*9260*/  FMUL R19, R24, R19 ;  /* 0x0000001318137220 */ /* 0x000fe20000400000 */
[----:B------:R-:W-:Y:S01]  /*9270*/  F2FP.BF16.F32.PACK_AB R6, R3, R2 ;  /* 0x000000020306723e */ /* 0x000fe200000010ff */
[C---:B------:R-:W-:Y:S01]  /*9280*/  FFMA R12, R26.reuse, R34, R12 ;  /* 0x000000221a0c7223 */ /* 0x040fe2000000000c */
[----:B------:R-:W-:Y:S01]  /*9290*/  F2FP.BF16.F32.PACK_AB R7, R11, R7 ;  /* 0x000000070b07723e */ /* 0x000fe200000010ff */
[----:B------:R-:W-:Y:S01]  /*92a0*/  FFMA R13, R26, R35, R13 ;  /* 0x000000231a0d7223 */ /* 0x000fe2000000000d */
[----:B------:R-:W-:Y:S01]  /*92b0*/  LEA R0, R0, UR52, 0x1 ;  /* 0x0000003400007c11 */ /* 0x000fe2000f8e08ff */
[C---:B------:R-:W-:Y:S01]  /*92c0*/  FFMA R14, R26.reuse, R36, R14 ;  /* 0x000000241a0e7223 */ /* 0x040fe2000000000e */
[----:B------:R-:W-:Y:S01]  /*92d0*/  FFMA R19, R26, R37, R19 ;  /* 0x000000251a137223 */ /* 0x000fe20000000013 */
[----:B------:R-:W-:Y:S02]  /*92e0*/  F2FP.BF16.F32.PACK_AB R8, R9, R8 ;  /* 0x000000080908723e */ /* 0x000fe400000010ff */
        /* <DEDUP_REMOVED lines=15> */
[----:B------:R-:W-:Y:S02]  /*93e0*/  ULEA UR6, UR50, UR52, 0xc ;  /* 0x0000003432067291 */ /* 0x000fe4000f8e60ff */
[----:B------:R-:W-:Y:S02]  /*93f0*/  UIADD3 UR41, UPT, UPT, UR53, 0x10, URZ ;  /* 0x0000001035297890 */ /* 0x000fe4000fffe0ff */
[----:B------:R-:W-:Y:S02]  /*9400*/  UIADD3 UR40, UPT, UPT, UR6, 0x200, URZ ;  /* 0x0000020006287890 */ /* 0x000fe4000fffe0ff */
[----:B------:R-:W-:Y:S02]  /*9410*/  UIADD3 UR6, UPT, UPT, UR6, 0xa00, URZ ;  /* 0x00000a0006067890 */ /* 0x000fe4000fffe0ff */
[----:B------:R-:W-:Y:S02]  /*9420*/  UIADD3 UR7, UPT, UPT, UR53, 0x30, URZ ;  /* 0x0000003035077890 */ /* 0x000fe4000fffe0ff */
[----:B--2---:R-:W-:Y:S04]  /*9430*/  UIADD3 UR4, UP0, UPT, UR8, 0x780, URZ ;  /* 0x0000078008047890 */ /* 0x004fe8000ff1e0ff */
[----:B------:R-:W-:Y:S09]  /*9440*/  UIADD3.X UR5, UPT, UPT, URZ, UR9, URZ, UP0, !UPT ;  /* 0x00000009ff057290 */ /* 0x000ff200087fe4ff */
[----:B------:R2:W-:Y:S02]  /*9450*/  UTMASTG.5D [UR40], [UR4] ;  /* 0x00000028040073b5 */ /* 0x0005e40008020000 */
[----:B--2---:R-:W-:Y:S01]  /*9460*/  UMOV UR40, UR6 ;  /* 0x0000000600287c82 */ /* 0x004fe20008000000 */
[----:B------:R-:W-:Y:S02]  /*9470*/  UMOV UR41, UR7 ;  /* 0x0000000700297c82 */ /* 0x000fe40008000000 */
[----:B------:R2:W-:Y:S02]  /*9480*/  UTMASTG.5D [UR40], [UR4] ;  /* 0x00000028040073b5 */ /* 0x0005e40008020000 */
[----:B--2---:R0:W-:Y:S02]  /*9490*/  UTMACMDFLUSH ;  /* 0x00000000000079b7 */ /* 0x0041e40000000000 */
.L_x_131:
[----:B------:R-:W-:Y:S05]  /*94a0*/  BSYNC.RECONVERGENT B0 ;  /* 0x0000000000007941 */ /* 0x000fea0003800200 */
.L_x_130:
[----:B------:R-:W-:Y:S01]  /*94b0*/  UIADD3 UR4, UPT, UPT, UR50, 0x1, URZ ;  /* 0x0000000132047890 */ /* 0x000fe2000fffe0ff */
[----:B------:R-:W-:Y:S03]  /*94c0*/  BSSY.RECONVERGENT B0, `(.L_x_132) ;  /* 0x0000008000007945 */ /* 0x000fe60003800200 */
[----:B------:R-:W-:Y:S04]  /*94d0*/  UISETP.NE.AND UP0, UPT, UR4, 0x3, UPT ;  /* 0x000000030400788c */ /* 0x000fe8000bf05270 */
[----:B------:R-:W-:Y:S02]  /*94e0*/  UISETP.EQ.XOR UP1, UPT, UR51, 0x3, !UP0 ;  /* 0x000000033300788c */ /* 0x000fe4000c722a70 */
[----:B------:R-:W-:Y:S02]  /*94f0*/  USEL UR54, UR4, URZ, UP0 ;  /* 0x000000ff04367287 */ /* 0x000fe40008000000 */
[----:B------:R-:W-:Y:S04]  /*9500*/  USEL UR5, URZ, 0x1, !UP1 ;  /* 0x00000001ff057887 */ /* 0x000fe8000c800000 */
[----:B------:R-:W-:Y:S01]  /*9510*/  ULOP3.LUT UR58, UR58, UR5, URZ, 0x3c, !UPT ;  /* 0x000000053a3a7292 */ /* 0x000fe2000f8e3cff */
[----:B------:R-:W-:Y:S11]  /*9520*/  @P0 BRA `(.L_x_133) ;  /* 0x0000000000040947 */ /* 0x000ff60003800000 */
[----:B------:R-:W-:Y:S04]  /*9530*/  DEPBAR.LE SB0, 0x1 ;  /* 0x000080400000791a */ /* 0x000fe80000000000 */
.L_x_133:
[----:B------:R-:W-:Y:S05]  /*9540*/  BSYNC.RECONVERGENT B0 ;  /* 0x0000000000007941 */ /* 0x000fea0003800200 */
.L_x_132:
[----:B------:R-:W-:Y:S01]  /*9550*/  BAR.SYNC.DEFER_BLOCKING 0x1, 0x80 ;  /* 0x0042000000007b1d */ /* 0x000fe20000010000 */
[----:B------:R-:W-:Y:S01]  /*9560*/  UISETP.NE.AND UP0, UPT, UR57, -0x2, UPT ;  /* 0xfffffffe3900788c */ /* 0x000fe2000bf05270 */
[----:B------:R-:W-:Y:S08]  /*9570*/  IADD3 R22, PT, PT, R22, 0x1, RZ ;  /* 0x0000000116167810 */ /* 0x000ff00007ffe0ff */
[----:B------:R-:W-:Y:S05]  /*9580*/  BRA.U !UP0, `(.L_x_134) ;  /* 0x0000000108287547 */ /* 0x000fea000b800000 */
[----:B-1----:R-:W1:Y:S01]  /*9590*/  S2R R0, SR_CgaCtaId ;  /* 0x0000000000007919 */ /* 0x002e620000008800 */
[----:B------:R-:W-:Y:S01]  /*95a0*/  ISETP.NE.AND P0, PT, R61, RZ, PT ;  /* 0x000000ff3d00720c */ /* 0x000fe20003f05270 */
[----:B------:R-:W-:Y:S01]  /*95b0*/  IMAD.U32 R2, RZ, RZ, UR55 ;  /* 0x00000037ff027e24 */ /* 0x000fe2000f8e00ff */
[----:B------:R-:W-:Y:S04]  /*95c0*/  UIADD3 UR4, UPT, UPT, UR55, 0x1, URZ ;  /* 0x0000000137047890 */ /* 0x000fe8000fffe0ff */
[----:B------:R-:W-:Y:S04]  /*95d0*/  UISETP.NE.AND UP0, UPT, UR4, 0x3, UPT ;  /* 0x000000030400788c */ /* 0x000fe8000bf05270 */
[----:B------:R-:W-:Y:S03]  /*95e0*/  USEL UR55, UR4, URZ, UP0 ;  /* 0x000000ff04377287 */ /* 0x000fe60008000000 */
[----:B------:R-:W-:Y:S05]  /*95f0*/  @P0 LEA R2, R2, UR52, 0x3 ;  /* 0x0000003402020c11 */ /* 0x000fea000f8e18ff */
[----:B------:R-:W-:Y:S05]  /*9600*/  @P0 VIADD R2, R2, 0x128 ;  /* 0x0000012802020836 */ /* 0x000fea0000000000 */
[----:B-1----:R-:W-:Y:S04]  /*9610*/  @P0 PRMT R0, R0, 0x654, R2 ;  /* 0x0000065400000816 */ /* 0x002fe80000000002 */
[----:B------:R2:W-:Y:S03]  /*9620*/  @P0 SYNCS.ARRIVE.TRANS64.RED.A1T0 RZ, [R0+URZ], RZ ;  /* 0x000000ff00ff09a7 */ /* 0x0005e600081004ff */
.L_x_134:
[----:B------:R-:W-:Y:S01]  /*9630*/  R2UR UR6, R57 ;  /* 0x00000000390672ca */ /* 0x000fe200000e0000 */
[----:B------:R-:W-:Y:S01]  /*9640*/  UIADD3 UR57, UPT, UPT, UR57, 0x2, URZ ;  /* 0x0000000239397890 */ /* 0x000fe2000fffe0ff */
[----:B------:R-:W-:Y:S02]  /*9650*/  R2UR UR5, R50 ;  /* 0x00000000320572ca */ /* 0x000fe400000e0000 */
[----:B------:R-:W-:Y:S02]  /*9660*/  R2UR UR4, R51 ;  /* 0x00000000330472ca */ /* 0x000fe400000e0000 */
[----:B------:R-:W-:Y:S02]  /*9670*/  R2UR UR50, R60 ;  /* 0x000000003c3272ca */ /* 0x000fe400000e0000 */
[C---:B------:R-:W-:Y:S02]  /*9680*/  ISETP.NE.AND P0, PT, R22.reuse, 0x2, PT ;  /* 0x000000021600780c */ /* 0x040fe40003f05270 */
[----:B------:R-:W-:Y:S02]  /*9690*/  LOP3.LUT R53, R53, 0x1, RZ, 0x3c, !PT ;  /* 0x0000000135357812 */ /* 0x000fe400078e3cff */
[----:B-12---:R-:W-:Y:S01]  /*96a0*/  SEL R0, RZ, 0x1, P0 ;  /* 0x00000001ff007807 */ /* 0x006fe20000000000 */
[----:B------:R-:W-:Y:S01]  /*96b0*/  UISETP.NE.AND UP0, UPT, UR6, URZ, UPT ;  /* 0x000000ff0600728c */ /* 0x000fe2000bf05270 */
[----:B------:R-:W-:Y:S01]  /*96c0*/  SEL R22, R22, RZ, P0 ;  /* 0x000000ff16167207 */ /* 0x000fe20000000000 */
[----:B------:R-:W-:Y:S01]  /*96d0*/  UIADD3 UR18, UPT, UPT, UR36, UR5, URZ ;  /* 0x0000000524127290 */ /* 0x000fe2000fffe0ff */
[----:B------:R-:W-:Y:S01]  /*96e0*/  LOP3.LUT R54, R54, R0, RZ, 0x3c, !PT ;  /* 0x0000000036367212 */ /* 0x000fe200078e3cff */
[----:B------:R-:W-:Y:S05]  /*96f0*/  UIADD3 UR20, UPT, UPT, UR37, UR4, URZ ;  /* 0x0000000425147290 */ /* 0x000fea000fffe0ff */
[----:B------:R-:W-:Y:S07]  /*9700*/  BRA.U UP0, `(.L_x_135) ;  /* 0xffffffd500d47547 */ /* 0x000fee000b83ffff */
[----:B------:R-:W-:-:S13]  /*9710*/  R2UR UR4, R52 ;  /* 0x00000000340472ca */ /* 0x000fda00000e0000 */
[----:B------:R-:W-:-:S09]  /*9720*/  UISETP.NE.AND UP0, UPT, UR4, URZ, UPT ;  /* 0x000000ff0400728c */ /* 0x000fd2000bf05270 */
[----:B------:R-:W-:Y:S05]  /*9730*/  BRA.U !UP0, `(.L_x_136) ;  /* 0x0000000108487547 */ /* 0x000fea000b800000 */
[----:B------:R-:W1:Y:S02]  /*9740*/  LDCU.64 UR4, c[0x0][0x990] ;  /* 0x00013200ff0477ac */ /* 0x000e640008000a00 */
[----:B-1----:R-:W-:-:S04]  /*9750*/  UISETP.NE.U32.AND UP0, UPT, UR4, URZ, UPT ;  /* 0x000000ff0400728c */ /* 0x002fc8000bf05070 */
[----:B------:R-:W-:-:S09]  /*9760*/  UISETP.NE.AND.EX UP0, UPT, UR5, URZ, UPT, UP0 ;  /* 0x000000ff0500728c */ /* 0x000fd2000bf05300 */
[----:B------:R-:W-:Y:S05]  /*9770*/  BRA.U UP0, `(.L_x_137) ;  /* 0x00000001000c7547 */ /* 0x000fea000b800000 */
[----:B------:R-:W-:-:S13]  /*9780*/  FSETP.NEU.AND P0, PT, R26, RZ, PT ;  /* 0x000000ff1a00720b */ /* 0x000fda0003f0d000 */
[----:B------:R-:W-:Y:S05]  /*9790*/  @!P0 EXIT ;  /* 0x000000000000894d */ /* 0x000fea0003800000 */
[----:B------:R-:W-:Y:S05]  /*97a0*/  BRA `(.L_x_136) ;  /* 0x00000000002c7947 */ /* 0x000fea0003800000 */
.L_x_137:
[----:B------:R-:W-:Y:S01]  /*97b0*/  ISETP.NE.AND P0, PT, R59, RZ, PT ;  /* 0x000000ff3b00720c */ /* 0x000fe20003f05270 */
[----:B------:R-:W-:-:S12]  /*97c0*/  BSSY.RECONVERGENT B0, `(.L_x_136) ;  /* 0x0000009000007945 */ /* 0x000fd80003800200 */
[----:B------:R-:W-:Y:S05]  /*97d0*/  @P0 BRA `(.L_x_138) ;  /* 0x0000000000140947 */ /* 0x000fea0003800000 */
[----:B------:R-:W1:Y:S02]  /*97e0*/  LDCU.64 UR4, c[0x0][0x988] ;  /* 0x00013100ff0477ac */ /* 0x000e640008000a00 */
[----:B-1----:R-:W-:-:S04]  /*97f0*/  ISETP.NE.U32.AND P0, PT, RZ, UR4, PT ;  /* 0x00000004ff007c0c */ /* 0x002fc8000bf05070 */
[----:B------:R-:W-:-:S13]  /*9800*/  ISETP.NE.AND.EX P0, PT, RZ, UR5, PT, P0 ;  /* 0x00000005ff007c0c */ /* 0x000fda000bf05300 */
[----:B------:R-:W-:Y:S05]  /*9810*/  @!P0 EXIT ;  /* 0x000000000000894d */ /* 0x000fea0003800000 */
[----:B------:R-:W-:Y:S05]  /*9820*/  BRA `(.L_x_139) ;  /* 0x0000000000087947 */ /* 0x000fea0003800000 */
.L_x_138:
[----:B------:R-:W-:-:S13]  /*9830*/  FSETP.NEU.AND P0, PT, R26, RZ, PT ;  /* 0x000000ff1a00720b */ /* 0x000fda0003f0d000 */
[----:B------:R-:W-:Y:S05]  /*9840*/  @!P0 EXIT ;  /* 0x000000000000894d */ /* 0x000fea0003800000 */
.L_x_139:
[----:B------:R-:W-:Y:S05]  /*9850*/  BSYNC.RECONVERGENT B0 ;  /* 0x0000000000007941 */ /* 0x000fea0003800200 */
.L_x_136:
[----:B------:R-:W1:Y:S01]  /*9860*/  S2UR UR5, SR_CgaCtaId ;  /* 0x00000000000579c3 */ /* 0x000e620000008800 */
[----:B------:R-:W-:Y:S01]  /*9870*/  ULEA UR4, UR55, UR52, 0x3 ;  /* 0x0000003437047291 */ /* 0x000fe2000f8e18ff */
[----:B------:R-:W-:-:S04]  /*9880*/  DEPBAR.LE SB0, 0x0 ;  /* 0x000080000000791a */ /* 0x000fc80000000000 */
[----:B------:R-:W-:-:S04]  /*9890*/  UIADD3 UR4, UPT, UPT, UR4, 0x128, URZ ;  /* 0x0000012804047890 */ /* 0x000fc8000fffe0ff */
[----:B-1----:R-:W-:-:S09]  /*98a0*/  UPRMT UR4, UR5, 0x654, UR4 ;  /* 0x0000065405047896 */ /* 0x002fd20008000004 */
[----:B------:R-:W-:Y:S01]  /*98b0*/  SYNCS.ARRIVE.TRANS64.RED.A1T0 RZ, [UR4], RZ ;  /* 0x000000ffffff79a7 */ /* 0x000fe20008100404 */
[----:B------:R-:W-:Y:S05]  /*98c0*/  EXIT ;  /* 0x000000000000794d */ /* 0x000fea0003800000 */
.L_x_25:
[----:B------:R-:W-:Y:S07]  /*98d0*/  MOV R0, UR11 ;  /* 0x0000000b00007c02 */ /* 0x000fee0008000f00 */
.L_x_140:
[----:B-1----:R1:W3:Y:S02]  /*98e0*/  SYNCS.PHASECHK.TRANS64.TRYWAIT P0, [R0+URZ+0x88], R4 ;  /* 0x00008804000075a7 */ /* 0x0022e400080011ff */
[----:B---3--:R-:W-:Y:S05]  /*98f0*/  @!P0 NANOSLEEP.SYNCS 0x989680 ;  /* 0x009896800000895d */ /* 0x008fea0003900000 */
[----:B------:R-:W3:Y:S02]  /*9900*/  @!P0 SYNCS.PHASECHK.TRANS64 P0, [R0+URZ+0x88], R4 ;  /* 0x00008804000085a7 */ /* 0x000ee400080010ff */
[----:B---3--:R-:W-:Y:S05]  /*9910*/  @!P0 BRA `(.L_x_140) ;  /* 0xfffffffc00f08947 */ /* 0x008fea000383ffff */
[----:B------:R-:W-:Y:S05]  /*9920*/  BRA `(.L_x_24) ;  /* 0xffffff8800587947 */ /* 0x000fea000383ffff */
.L_x_32:
[----:B-1----:R-:W-:Y:S07]  /*9930*/  MOV R0, UR28 ;  /* 0x0000001c00007c02 */ /* 0x002fee0008000f00 */
.L_x_141:
[----:B-1----:R1:W4:Y:S02]  /*9940*/  SYNCS.PHASECHK.TRANS64.TRYWAIT P0, [R0+URZ+0x88], R4 ;  /* 0x00008804000075a7 */ /* 0x00232400080011ff */
[----:B----4-:R-:W-:Y:S05]  /*9950*/  @!P0 NANOSLEEP.SYNCS 0x989680 ;  /* 0x009896800000895d */ /* 0x010fea0003900000 */
[----:B------:R-:W4:Y:S02]  /*9960*/  @!P0 SYNCS.PHASECHK.TRANS64 P0, [R0+URZ+0x88], R4 ;  /* 0x00008804000085a7 */ /* 0x000f2400080010ff */
[----:B----4-:R-:W-:Y:S05]  /*9970*/  @!P0 BRA `(.L_x_141) ;  /* 0xfffffffc00f08947 */ /* 0x010fea000383ffff */
[----:B------:R-:W-:Y:S05]  /*9980*/  BRA `(.L_x_31) ;  /* 0xffffff8c00c87947 */ /* 0x000fea000383ffff */
.L_x_37:
[----:B-1----:R-:W-:-:S07]  /*9990*/  MOV R0, UR30 ;  /* 0x0000001e00007c02 */ /* 0x002fce0008000f00 */
.L_x_142:
[----:B-1----:R1:W2:Y:S02]  /*99a0*/  SYNCS.PHASECHK.TRANS64.TRYWAIT P0, [R0+URZ+0x150], R3 ;  /* 0x00015003000075a7 */ /* 0x0022a400080011ff */
[----:B--2---:R-:W-:Y:S05]  /*99b0*/  @!P0 NANOSLEEP.SYNCS 0x989680 ;  /* 0x009896800000895d */ /* 0x004fea0003900000 */
[----:B------:R-:W2:Y:S02]  /*99c0*/  @!P0 SYNCS.PHASECHK.TRANS64 P0, [R0+URZ+0x150], R3 ;  /* 0x00015003000085a7 */ /* 0x000ea400080010ff */
[----:B--2---:R-:W-:Y:S05]  /*99d0*/  @!P0 BRA `(.L_x_142) ;  /* 0xfffffffc00f08947 */ /* 0x004fea000383ffff */
[----:B------:R-:W-:Y:S05]  /*99e0*/  BRA `(.L_x_143) ;  /* 0xffffff9000b87947 */ /* 0x000fea000383ffff */
.L_x_41:
[----:B------:R-:W-:-:S07]  /*99f0*/  MOV R0, UR4 ;  /* 0x0000000400007c02 */ /* 0x000fce0008000f00 */
.L_x_144:
[----:B-1----:R1:W2:Y:S02]  /*9a00*/  SYNCS.PHASECHK.TRANS64.TRYWAIT P0, [R0+URZ], R2 ;  /* 0x00000002000075a7 */ /* 0x0022a400080011ff */
[----:B--2---:R-:W-:Y:S05]  /*9a10*/  @!P0 NANOSLEEP.SYNCS 0x989680 ;  /* 0x009896800000895d */ /* 0x004fea0003900000 */
[----:B------:R-:W2:Y:S02]  /*9a20*/  @!P0 SYNCS.PHASECHK.TRANS64 P0, [R0+URZ], R2 ;  /* 0x00000002000085a7 */ /* 0x000ea400080010ff */
[----:B--2---:R-:W-:Y:S05]  /*9a30*/  @!P0 BRA `(.L_x_144) ;  /* 0xfffffffc00f08947 */ /* 0x004fea000383ffff */
[----:B------:R-:W-:Y:S05]  /*9a40*/  BRA `(.L_x_145) ;  /* 0xffffff98004c7947 */ /* 0x000fea000383ffff */
.L_x_42:
[----:B------:R-:W-:-:S07]  /*9a50*/  MOV R0, UR5 ;  /* 0x0000000500007c02 */ /* 0x000fce0008000f00 */
.L_x_146:
[----:B-1----:R1:W2:Y:S02]  /*9a60*/  SYNCS.PHASECHK.TRANS64.TRYWAIT P0, [R0+URZ], R2 ;  /* 0x00000002000075a7 */ /* 0x0022a400080011ff */
[----:B--2---:R-:W-:Y:S05]  /*9a70*/  @!P0 NANOSLEEP.SYNCS 0x989680 ;  /* 0x009896800000895d */ /* 0x004fea0003900000 */
[----:B------:R-:W2:Y:S02]  /*9a80*/  @!P0 SYNCS.PHASECHK.TRANS64 P0, [R0+URZ], R2 ;  /* 0x00000002000085a7 */ /* 0x000ea400080010ff */
[----:B--2---:R-:W-:Y:S05]  /*9a90*/  @!P0 BRA `(.L_x_146) ;  /* 0xfffffffc00f08947 */ /* 0x004fea000383ffff */
[----:B------:R-:W-:Y:S05]  /*9aa0*/  BRA `(.L_x_147) ;  /* 0xffffff98005c7947 */ /* 0x000fea000383ffff */
.L_x_43:
[----:B------:R-:W-:-:S07]  /*9ab0*/  MOV R0, UR5 ;  /* 0x0000000500007c02 */ /* 0x000fce0008000f00 */
.L_x_148:
[----:B-1----:R1:W2:Y:S02]  /*9ac0*/  SYNCS.PHASECHK.TRANS64.TRYWAIT P0, [R0+URZ], R2 ;  /* 0x00000002000075a7 */ /* 0x0022a400080011ff */
[----:B--2---:R-:W-:Y:S05]  /*9ad0*/  @!P0 NANOSLEEP.SYNCS 0x989680 ;  /* 0x009896800000895d */ /* 0x004fea0003900000 */
[----:B------:R-:W2:Y:S02]  /*9ae0*/  @!P0 SYNCS.PHASECHK.TRANS64 P0, [R0+URZ], R2 ;  /* 0x00000002000085a7 */ /* 0x000ea400080010ff */
[----:B--2---:R-:W-:Y:S05]  /*9af0*/  @!P0 BRA `(.L_x_148) ;  /* 0xfffffffc00f08947 */ /* 0x004fea000383ffff */
[----:B------:R-:W-:Y:S05]  /*9b00*/  BRA `(.L_x_149) ;  /* 0xffffff98006c7947 */ /* 0x000fea000383ffff */
.L_x_44:
[----:B------:R-:W-:-:S07]  /*9b10*/  MOV R0, UR5 ;  /* 0x0000000500007c02 */ /* 0x000fce0008000f00 */
.L_x_150:
[----:B-1----:R1:W2:Y:S02]  /*9b20*/  SYNCS.PHASECHK.TRANS64.TRYWAIT P0, [R0+URZ], R2 ;  /* 0x00000002000075a7 */ /* 0x0022a400080011ff */
[----:B--2---:R-:W-:Y:S05]  /*9b30*/  @!P0 NANOSLEEP.SYNCS 0x989680 ;  /* 0x009896800000895d */ /* 0x004fea0003900000 */
[----:B------:R-:W2:Y:S02]  /*9b40*/  @!P0 SYNCS.PHASECHK.TRANS64 P0, [R0+URZ], R2 ;  /* 0x00000002000085a7 */ /* 0x000ea400080010ff */
[----:B--2---:R-:W-:Y:S05]  /*9b50*/  @!P0 BRA `(.L_x_150) ;  /* 0xfffffffc00f08947 */ /* 0x004fea000383ffff */
[----:B------:R-:W-:Y:S05]  /*9b60*/  BRA `(.L_x_151) ;  /* 0xffffff98007c7947 */ /* 0x000fea000383ffff */
.L_x_45:
[----:B------:R-:W-:-:S07]  /*9b70*/  MOV R0, UR5 ;  /* 0x0000000500007c02 */ /* 0x000fce0008000f00 */
.L_x_152:
[----:B-1----:R1:W2:Y:S02]  /*9b80*/  SYNCS.PHASECHK.TRANS64.TRYWAIT P0, [R0+URZ], R2 ;  /* 0x00000002000075a7 */ /* 0x0022a400080011ff */
[----:B--2---:R-:W-:Y:S05]  /*9b90*/  @!P0 NANOSLEEP.SYNCS 0x989680 ;  /* 0x009896800000895d */ /* 0x004fea0003900000 */
[----:B------:R-:W2:Y:S02]  /*9ba0*/  @!P0 SYNCS.PHASECHK.TRANS64 P0, [R0+URZ], R2 ;  /* 0x00000002000085a7 */ /* 0x000ea400080010ff */
[----:B--2---:R-:W-:Y:S05]  /*9bb0*/  @!P0 BRA `(.L_x_152) ;  /* 0xfffffffc00f08947 */ /* 0x004fea000383ffff */
[----:B------:R-:W-:Y:S05]  /*9bc0*/  BRA `(.L_x_153) ;  /* 0xffffff98008c7947 */ /* 0x000fea000383ffff */
.L_x_46:
[----:B------:R-:W-:-:S07]  /*9bd0*/  MOV R0, UR5 ;  /* 0x0000000500007c02 */ /* 0x000fce0008000f00 */
.L_x_154:
[----:B-1----:R1:W2:Y:S02]  /*9be0*/  SYNCS.PHASECHK.TRANS64.TRYWAIT P0, [R0+URZ], R2 ;  /* 0x00000002000075a7 */ /* 0x0022a400080011ff */
[----:B--2---:R-:W-:Y:S05]  /*9bf0*/  @!P0 NANOSLEEP.SYNCS 0x989680 ;  /* 0x009896800000895d */ /* 0x004fea0003900000 */
[----:B------:R-:W2:Y:S02]  /*9c00*/  @!P0 SYNCS.PHASECHK.TRANS64 P0, [R0+URZ], R2 ;  /* 0x00000002000085a7 */ /* 0x000ea400080010ff */
[----:B--2---:R-:W-:Y:S05]  /*9c10*/  @!P0 BRA `(.L_x_154) ;  /* 0xfffffffc00f08947 */ /* 0x004fea000383ffff */
[----:B------:R-:W-:Y:S05]  /*9c20*/  BRA `(.L_x_155) ;  /* 0xffffff98009c7947 */ /* 0x000fea000383ffff */
.L_x_47:
[----:B------:R-:W-:-:S07]  /*9c30*/  MOV R0, UR5 ;  /* 0x0000000500007c02 */ /* 0x000fce0008000f00 */
.L_x_156:
[----:B-1----:R1:W2:Y:S02]  /*9c40*/  SYNCS.PHASECHK.TRANS64.TRYWAIT P0, [R0+URZ], R2 ;  /* 0x00000002000075a7 */ /* 0x0022a400080011ff */
[----:B--2---:R-:W-:Y:S05]  /*9c50*/  @!P0 NANOSLEEP.SYNCS 0x989680 ;  /* 0x009896800000895d */ /* 0x004fea0003900000 */
[----:B------:R-:W2:Y:S02]  /*9c60*/  @!P0 SYNCS.PHASECHK.TRANS64 P0, [R0+URZ], R2 ;  /* 0x00000002000085a7 */ /* 0x000ea400080010ff */
[----:B--2---:R-:W-:Y:S05]  /*9c70*/  @!P0 BRA `(.L_x_156) ;  /* 0xfffffffc00f08947 */ /* 0x004fea000383ffff */
[----:B------:R-:W-:Y:S05]  /*9c80*/  BRA `(.L_x_157) ;  /* 0xffffff9800ac7947 */ /* 0x000fea000383ffff */
.L_x_48:
[----:B------:R-:W-:-:S07]  /*9c90*/  MOV R0, UR5 ;  /* 0x0000000500007c02 */ /* 0x000fce0008000f00 */
.L_x_158:
[----:B-1----:R1:W2:Y:S02]  /*9ca0*/  SYNCS.PHASECHK.TRANS64.TRYWAIT P0, [R0+URZ], R2 ;  /* 0x00000002000075a7 */ /* 0x0022a400080011ff */
[----:B--2---:R-:W-:Y:S05]  /*9cb0*/  @!P0 NANOSLEEP.SYNCS 0x989680 ;  /* 0x009896800000895d */ /* 0x004fea0003900000 */
[----:B------:R-:W2:Y:S02]  /*9cc0*/  @!P0 SYNCS.PHASECHK.TRANS64 P0, [R0+URZ], R2 ;  /* 0x00000002000085a7 */ /* 0x000ea400080010ff */
[----:B--2---:R-:W-:Y:S05]  /*9cd0*/  @!P0 BRA `(.L_x_158) ;  /* 0xfffffffc00f08947 */ /* 0x004fea000383ffff */
[----:B------:R-:W-:Y:S05]  /*9ce0*/  BRA `(.L_x_159) ;  /* 0xffffff9800bc7947 */ /* 0x000fea000383ffff */
.L_x_49:
[----:B------:R-:W-:-:S07]  /*9cf0*/  MOV R0, UR5 ;  /* 0x0000000500007c02 */ /* 0x000fce0008000f00 */
.L_x_160:
[----:B-1----:R1:W2:Y:S02]  /*9d00*/  SYNCS.PHASECHK.TRANS64.TRYWAIT P0, [R0+URZ], R2 ;  /* 0x00000002000075a7 */ /* 0x0022a400080011ff */
[----:B--2---:R-:W-:Y:S05]  /*9d10*/  @!P0 NANOSLEEP.SYNCS 0x989680 ;  /* 0x009896800000895d */ /* 0x004fea0003900000 */
[----:B------:R-:W2:Y:S02]  /*9d20*/  @!P0 SYNCS.PHASECHK.TRANS64 P0, [R0+URZ], R2 ;  /* 0x00000002000085a7 */ /* 0x000ea400080010ff */
[----:B--2---:R-:W-:Y:S05]  /*9d30*/  @!P0 BRA `(.L_x_160) ;  /* 0xfffffffc00f08947 */ /* 0x004fea000383ffff */
[----:B------:R-:W-:Y:S05]  /*9d40*/  BRA `(.L_x_161) ;  /* 0xffffff9800cc7947 */ /* 0x000fea000383ffff */
.L_x_50:
[----:B------:R-:W-:-:S07]  /*9d50*/  MOV R0, UR5 ;  /* 0x0000000500007c02 */ /* 0x000fce0008000f00 */
.L_x_162:
[----:B-1----:R1:W2:Y:S02]  /*9d60*/  SYNCS.PHASECHK.TRANS64.TRYWAIT P0, [R0+URZ], R2 ;  /* 0x00000002000075a7 */ /* 0x0022a400080011ff */
[----:B--2---:R-:W-:Y:S05]  /*9d70*/  @!P0 NANOSLEEP.SYNCS 0x989680 ;  /* 0x009896800000895d */ /* 0x004fea0003900000 */
[----:B------:R-:W2:Y:S02]  /*9d80*/  @!P0 SYNCS.PHASECHK.TRANS64 P0, [R0+URZ], R2 ;  /* 0x00000002000085a7 */ /* 0x000ea400080010ff */
[----:B--2---:R-:W-:Y:S05]  /*9d90*/  @!P0 BRA `(.L_x_162) ;  /* 0xfffffffc00f08947 */ /* 0x004fea000383ffff */
[----:B------:R-:W-:Y:S05]  /*9da0*/  BRA `(.L_x_163) ;  /* 0xffffff9800dc7947 */ /* 0x000fea000383ffff */
.L_x_51:
[----:B------:R-:W-:-:S07]  /*9db0*/  MOV R0, UR5 ;  /* 0x0000000500007c02 */ /* 0x000fce0008000f00 */
.L_x_164:
[----:B-1----:R1:W2:Y:S02]  /*9dc0*/  SYNCS.PHASECHK.TRANS64.TRYWAIT P0, [R0+URZ], R2 ;  /* 0x00000002000075a7 */ /* 0x0022a400080011ff */
[----:B--2---:R-:W-:Y:S05]  /*9dd0*/  @!P0 NANOSLEEP.SYNCS 0x989680 ;  /* 0x009896800000895d */ /* 0x004fea0003900000 */
[----:B------:R-:W2:Y:S02]  /*9de0*/  @!P0 SYNCS.PHASECHK.TRANS64 P0, [R0+URZ], R2 ;  /* 0x00000002000085a7 */ /* 0x000ea400080010ff */
[----:B--2---:R-:W-:Y:S05]  /*9df0*/  @!P0 BRA `(.L_x_164) ;  /* 0xfffffffc00f08947 */ /* 0x004fea000383ffff */
[----:B------:R-:W-:Y:S05]  /*9e00*/  BRA `(.L_x_165) ;  /* 0xffffff9800ec7947 */ /* 0x000fea000383ffff */
.L_x_52:
[----:B------:R-:W-:-:S07]  /*9e10*/  MOV R0, UR5 ;  /* 0x0000000500007c02 */ /* 0x000fce0008000f00 */
.L_x_166:
[----:B-1----:R1:W2:Y:S02]  /*9e20*/  SYNCS.PHASECHK.TRANS64.TRYWAIT P0, [R0+URZ], R2 ;  /* 0x00000002000075a7 */ /* 0x0022a400080011ff */
[----:B--2---:R-:W-:Y:S05]  /*9e30*/  @!P0 NANOSLEEP.SYNCS 0x989680 ;  /* 0x009896800000895d */ /* 0x004fea0003900000 */
[----:B------:R-:W2:Y:S02]  /*9e40*/  @!P0 SYNCS.PHASECHK.TRANS64 P0, [R0+URZ], R2 ;  /* 0x00000002000085a7 */ /* 0x000ea400080010ff */
[----:B--2---:R-:W-:Y:S05]  /*9e50*/  @!P0 BRA `(.L_x_166) ;  /* 0xfffffffc00f08947 */ /* 0x004fea000383ffff */
[----:B------:R-:W-:Y:S05]  /*9e60*/  BRA `(.L_x_167) ;  /* 0xffffff9800fc7947 */ /* 0x000fea000383ffff */
.L_x_53:
[----:B------:R-:W-:-:S07]  /*9e70*/  MOV R0, UR5 ;  /* 0x0000000500007c02 */ /* 0x000fce0008000f00 */
.L_x_168:
[----:B-1----:R1:W2:Y:S02]  /*9e80*/  SYNCS.PHASECHK.TRANS64.TRYWAIT P0, [R0+URZ], R2 ;  /* 0x00000002000075a7 */ /* 0x0022a400080011ff */
[----:B--2---:R-:W-:Y:S05]  /*9e90*/  @!P0 NANOSLEEP.SYNCS 0x989680 ;  /* 0x009896800000895d */ /* 0x004fea0003900000 */
[----:B------:R-:W2:Y:S02]  /*9ea0*/  @!P0 SYNCS.PHASECHK.TRANS64 P0, [R0+URZ], R2 ;  /* 0x00000002000085a7 */ /* 0x000ea400080010ff */
[----:B--2---:R-:W-:Y:S05]  /*9eb0*/  @!P0 BRA `(.L_x_168) ;  /* 0xfffffffc00f08947 */ /* 0x004fea000383ffff */
[----:B------:R-:W-:Y:S05]  /*9ec0*/  BRA `(.L_x_169) ;  /* 0xffffff9c000c7947 */ /* 0x000fea000383ffff */
.L_x_54:
[----:B------:R-:W-:-:S07]  /*9ed0*/  MOV R0, UR5 ;  /* 0x0000000500007c02 */ /* 0x000fce0008000f00 */
.L_x_170:
[----:B-1----:R1:W2:Y:S02]  /*9ee0*/  SYNCS.PHASECHK.TRANS64.TRYWAIT P0, [R0+URZ], R2 ;  /* 0x00000002000075a7 */ /* 0x0022a400080011ff */
[----:B--2---:R-:W-:Y:S05]  /*9ef0*/  @!P0 NANOSLEEP.SYNCS 0x989680 ;  /* 0x009896800000895d */ /* 0x004fea0003900000 */
[----:B------:R-:W2:Y:S02]  /*9f00*/  @!P0 SYNCS.PHASECHK.TRANS64 P0, [R0+URZ], R2 ;  /* 0x00000002000085a7 */ /* 0x000ea400080010ff */
[----:B--2---:R-:W-:Y:S05]  /*9f10*/  @!P0 BRA `(.L_x_170) ;  /* 0xfffffffc00f08947 */ /* 0x004fea000383ffff */
[----:B------:R-:W-:Y:S05]  /*9f20*/  BRA `(.L_x_171) ;  /* 0xffffff9c001c7947 */ /* 0x000fea000383ffff */
.L_x_55:
[----:B------:R-:W-:-:S07]  /*9f30*/  MOV R0, UR5 ;  /* 0x0000000500007c02 */ /* 0x000fce0008000f00 */
.L_x_172:
[----:B-1----:R1:W2:Y:S02]  /*9f40*/  SYNCS.PHASECHK.TRANS64.TRYWAIT P0, [R0+URZ], R2 ;  /* 0x00000002000075a7 */ /* 0x0022a400080011ff */
[----:B--2---:R-:W-:Y:S05]  /*9f50*/  @!P0 NANOSLEEP.SYNCS 0x989680 ;  /* 0x009896800000895d */ /* 0x004fea0003900000 */
[----:B------:R-:W2:Y:S02]  /*9f60*/  @!P0 SYNCS.PHASECHK.TRANS64 P0, [R0+URZ], R2 ;  /* 0x00000002000085a7 */ /* 0x000ea400080010ff */
[----:B--2---:R-:W-:Y:S05]  /*9f70*/  @!P0 BRA `(.L_x_172) ;  /* 0xfffffffc00f08947 */ /* 0x004fea000383ffff */
[----:B------:R-:W-:Y:S05]  /*9f80*/  BRA `(.L_x_173) ;  /* 0xffffff9c002c7947 */ /* 0x000fea000383ffff */
.L_x_56:
[----:B------:R-:W-:-:S07]  /*9f90*/  MOV R0, UR5 ;  /* 0x0000000500007c02 */ /* 0x000fce0008000f00 */
.L_x_174:
[----:B-1----:R1:W2:Y:S02]  /*9fa0*/  SYNCS.PHASECHK.TRANS64.TRYWAIT P0, [R0+URZ], R2 ;  /* 0x00000002000075a7 */ /* 0x0022a400080011ff */
[----:B--2---:R-:W-:Y:S05]  /*9fb0*/  @!P0 NANOSLEEP.SYNCS 0x989680 ;  /* 0x009896800000895d */ /* 0x004fea0003900000 */
[----:B------:R-:W2:Y:S02]  /*9fc0*/  @!P0 SYNCS.PHASECHK.TRANS64 P0, [R0+URZ], R2 ;  /* 0x00000002000085a7 */ /* 0x000ea400080010ff */
[----:B--2---:R-:W-:Y:S05]  /*9fd0*/  @!P0 BRA `(.L_x_174) ;  /* 0xfffffffc00f08947 */ /* 0x004fea000383ffff */
[----:B------:R-:W-:Y:S05]  /*9fe0*/  BRA `(.L_x_175) ;  /* 0xffffff9c003c7947 */ /* 0x000fea000383ffff */
.L_x_59:
[----:B------:R-:W-:-:S07]  /*9ff0*/  MOV R4, UR4 ;  /* 0x0000000400047c02 */ /* 0x000fce0008000f00 */
.L_x_176:
[----:B--2---:R2:W3:Y:S02]  /*a000*/  SYNCS.PHASECHK.TRANS64.TRYWAIT P1, [R4+URZ+0x158], R6 ;  /* 0x00015806040075a7 */ /* 0x0044e400080211ff */
[----:B---3--:R-:W-:Y:S05]  /*a010*/  @!P1 NANOSLEEP.SYNCS 0x989680 ;  /* 0x009896800000995d */ /* 0x008fea0003900000 */
[----:B------:R-:W3:Y:S02]  /*a020*/  @!P1 SYNCS.PHASECHK.TRANS64 P1, [R4+URZ+0x158], R6 ;  /* 0x00015806040095a7 */ /* 0x000ee400080210ff */
[----:B---3--:R-:W-:Y:S05]  /*a030*/  @!P1 BRA `(.L_x_176) ;  /* 0xfffffffc00f09947 */ /* 0x008fea000383ffff */
[----:B------:R-:W-:Y:S05]  /*a040*/  BRA `(.L_x_177) ;  /* 0xffffff9c00ac7947 */ /* 0x000fea000383ffff */
.L_x_60:
[----:B--2---:R-:W-:-:S07]  /*a050*/  MOV R4, UR4 ;  /* 0x0000000400047c02 */ /* 0x004fce0008000f00 */
.L_x_178:
[----:B--2---:R2:W3:Y:S02]  /*a060*/  SYNCS.PHASECHK.TRANS64.TRYWAIT P1, [R4+URZ+0x150], R5 ;  /* 0x00015005040075a7 */ /* 0x0044e400080211ff */
[----:B---3--:R-:W-:Y:S05]  /*a070*/  @!P1 NANOSLEEP.SYNCS 0x989680 ;  /* 0x009896800000995d */ /* 0x008fea0003900000 */
[----:B------:R-:W3:Y:S02]  /*a080*/  @!P1 SYNCS.PHASECHK.TRANS64 P1, [R4+URZ+0x150], R5 ;  /* 0x00015005040095a7 */ /* 0x000ee400080210ff */
[----:B---3--:R-:W-:Y:S05]  /*a090*/  @!P1 BRA `(.L_x_178) ;  /* 0xfffffffc00f09947 */ /* 0x008fea000383ffff */
[----:B------:R-:W-:Y:S05]  /*a0a0*/  BRA `(.L_x_179) ;  /* 0xffffff9c00b47947 */ /* 0x000fea000383ffff */
.L_x_70:
[----:B--2---:R-:W-:-:S04]  /*a0b0*/  MOV R5, UR5 ;  /* 0x0000000500057c02 */ /* 0x004fc80008000f00 */
[----:B------:R2:W3:Y:S03]  /*a0c0*/  SYNCS.PHASECHK.TRANS64.TRYWAIT P0, [R5+URZ+0x8], R6 ;  /* 0x00000806050075a7 */ /* 0x0004e600080011ff */
[----:B---3--:R-:W-:Y:S05]  /*a0d0*/  @!P0 NANOSLEEP.SYNCS 0x989680 ;  /* 0x009896800000895d */ /* 0x008fea0003900000 */
[----:B------:R-:W3:Y:S02]  /*a0e0*/  @!P0 SYNCS.PHASECHK.TRANS64 P0, [R5+URZ+0x8], R6 ;  /* 0x00000806050085a7 */ /* 0x000ee400080010ff */
[----:B---3--:R-:W-:Y:S05]  /*a0f0*/  @!P0 BRA `(.L_x_70) ;  /* 0xfffffffc00ec8947 */ /* 0x008fea000383ffff */
[----:B------:R-:W-:Y:S05]  /*a100*/  BRA `(.L_x_69) ;  /* 0xffffffa000807947 */ /* 0x000fea000383ffff */
.L_x_72:
[----:B------:R-:W-:Y:S01]  /*a110*/  BSSY B0, `(.L_x_180) ;  /* 0x0000006000007945 */ /* 0x000fe20003800000 */
[----:B------:R-:W-:-:S07]  /*a120*/  MOV R15, 0xffffffff ;  /* 0xffffffff000f7802 */ /* 0x000fce0000000f00 */
[----:B-12--5:R-:W-:Y:S05]  /*a130*/  WARPSYNC.COLLECTIVE R15, `(.L_x_181) ;  /* 0x000000000f0c7348 */ /* 0x026fea0003c00000 */
[----:B------:R-:W-:Y:S02]  /*a140*/  ELECT P6, UR79, PT ;  /* 0x00000000004f782f */ /* 0x000fe400038c0000 */
[----:B------:R-:W-:Y:S01]  /*a150*/  MOV R14, UR79 ;  /* 0x0000004f000e7c02 */ /* 0x000fe20008000f00 */
[----:B-12--5:R-:W-:Y:S10]  /*a160*/  ENDCOLLECTIVE ;  /* 0x000000000000791b */ /* 0x026ff40003800000 */
.L_x_181:
[----:B------:R-:W-:Y:S05]  /*a170*/  BSYNC B0 ;  /* 0x0000000000007941 */ /* 0x000fea0003800000 */
.L_x_180:
[----:B------:R-:W-:Y:S05]  /*a180*/  BRA `(.L_x_182) ;  /* 0xffffffa000b07947 */ /* 0x000fea000383ffff */
.L_x_74:
[----:B--2---:R-:W-:-:S04]  /*a190*/  MOV R3, UR5 ;  /* 0x0000000500037c02 */ /* 0x004fc80008000f00 */
[----:B------:R2:W3:Y:S03]  /*a1a0*/  SYNCS.PHASECHK.TRANS64.TRYWAIT P0, [R3+URZ+0x8], R4 ;  /* 0x00000804030075a7 */ /* 0x0004e600080011ff */
[----:B---3--:R-:W-:Y:S05]  /*a1b0*/  @!P0 NANOSLEEP.SYNCS 0x989680 ;  /* 0x009896800000895d */ /* 0x008fea0003900000 */
[----:B------:R-:W3:Y:S02]  /*a1c0*/  @!P0 SYNCS.PHASECHK.TRANS64 P0, [R3+URZ+0x8], R4 ;  /* 0x00000804030085a7 */ /* 0x000ee400080010ff */
[----:B---3--:R-:W-:Y:S05]  /*a1d0*/  @!P0 BRA `(.L_x_74) ;  /* 0xfffffffc00ec8947 */ /* 0x008fea000383ffff */
[----:B------:R-:W-:Y:S05]  /*a1e0*/  BRA `(.L_x_73) ;  /* 0xffffffa000b47947 */ /* 0x000fea000383ffff */
.L_x_75:
[----:B------:R-:W-:-:S07]  /*a1f0*/  MOV R4, UR21 ;  /* 0x0000001500047c02 */ /* 0x000fce0008000f00 */
.L_x_183:
[----:B-1----:R1:W2:Y:S02]  /*a200*/  SYNCS.PHASECHK.TRANS64.TRYWAIT P0, [R4+URZ+0x150], R5 ;  /* 0x00015005040075a7 */ /* 0x0022a400080011ff */
[----:B--2---:R-:W-:Y:S05]  /*a210*/  @!P0 NANOSLEEP.SYNCS 0x989680 ;  /* 0x009896800000895d */ /* 0x004fea0003900000 */
[----:B------:R-:W2:Y:S02]  /*a220*/  @!P0 SYNCS.PHASECHK.TRANS64 P0, [R4+URZ+0x150], R5 ;  /* 0x00015005040085a7 */ /* 0x000ea400080010ff */
[----:B--2---:R-:W-:Y:S05]  /*a230*/  @!P0 BRA `(.L_x_183) ;  /* 0xfffffffc00f08947 */ /* 0x004fea000383ffff */
[----:B------:R-:W-:Y:S05]  /*a240*/  BRA `(.L_x_184) ;  /* 0xffffffa400a07947 */ /* 0x000fea000383ffff */
.L_x_77:
[----:B------:R-:W-:-:S07]  /*a250*/  MOV R4, UR26 ;  /* 0x0000001a00047c02 */ /* 0x000fce0008000f00 */
.L_x_185:
[----:B-1----:R1:W2:Y:S02]  /*a260*/  SYNCS.PHASECHK.TRANS64.TRYWAIT P0, [R4+URZ+0x170], R5 ;  /* 0x00017005040075a7 */ /* 0x0022a400080011ff */
[----:B--2---:R-:W-:Y:S05]  /*a270*/  @!P0 NANOSLEEP.SYNCS 0x989680 ;  /* 0x009896800000895d */ /* 0x004fea0003900000 */
[----:B------:R-:W2:Y:S02]  /*a280*/  @!P0 SYNCS.PHASECHK.TRANS64 P0, [R4+URZ+0x170], R5 ;  /* 0x00017005040085a7 */ /* 0x000ea400080010ff */
[----:B--2---:R-:W-:Y:S05]  /*a290*/  @!P0 BRA `(.L_x_185) ;  /* 0xfffffffc00f08947 */ /* 0x004fea000383ffff */
[----:B------:R-:W-:Y:S05]  /*a2a0*/  BRA `(.L_x_76) ;  /* 0xffffffa400c07947 */ /* 0x000fea000383ffff */
.L_x_81:
[----:B-1----:R-:W-:Y:S07]  /*a2b0*/  MOV R4, UR17 ;  /* 0x0000001100047c02 */ /* 0x002fee0008000f00 */
.L_x_186:
[----:B-1----:R1:W2:Y:S02]  /*a2c0*/  SYNCS.PHASECHK.TRANS64.TRYWAIT P0, [R4+URZ], R6 ;  /* 0x00000006040075a7 */ /* 0x0022a400080011ff */
[----:B--2---:R-:W-:Y:S05]  /*a2d0*/  @!P0 NANOSLEEP.SYNCS 0x989680 ;  /* 0x009896800000895d */ /* 0x004fea0003900000 */
[----:B------:R-:W2:Y:S02]  /*a2e0*/  @!P0 SYNCS.PHASECHK.TRANS64 P0, [R4+URZ], R6 ;  /* 0x00000006040085a7 */ /* 0x000ea400080010ff */
[----:B--2---:R-:W-:Y:S05]  /*a2f0*/  @!P0 BRA `(.L_x_186) ;  /* 0xfffffffc00f08947 */ /* 0x004fea000383ffff */
[----:B------:R-:W-:Y:S05]  /*a300*/  BRA `(.L_x_80) ;  /* 0xffffffa400f87947 */ /* 0x000fea000383ffff */
.L_x_85:
[----:B--2---:R-:W-:-:S07]  /*a310*/  MOV R0, UR4 ;  /* 0x0000000400007c02 */ /* 0x004fce0008000f00 */
.L_x_187:
[----:B--2---:R2:W3:Y:S02]  /*a320*/  SYNCS.PHASECHK.TRANS64.TRYWAIT P0, [R0+URZ], R2 ;  /* 0x00000002000075a7 */ /* 0x0044e400080011ff */
[----:B---3--:R-:W-:Y:S05]  /*a330*/  @!P0 NANOSLEEP.SYNCS 0x989680 ;  /* 0x009896800000895d */ /* 0x008fea0003900000 */
[----:B------:R-:W3:Y:S02]  /*a340*/  @!P0 SYNCS.PHASECHK.TRANS64 P0, [R0+URZ], R2 ;  /* 0x00000002000085a7 */ /* 0x000ee400080010ff */
[----:B---3--:R-:W-:Y:S05]  /*a350*/  @!P0 BRA `(.L_x_187) ;  /* 0xfffffffc00f08947 */ /* 0x008fea000383ffff */
[----:B------:R-:W-:Y:S05]  /*a360*/  BRA `(.L_x_188) ;  /* 0xffffffa800f47947 */ /* 0x000fea000383ffff */
.L_x_88:
[----:B------:R-:W-:-:S07]  /*a370*/  MOV R0, UR21 ;  /* 0x0000001500007c02 */ /* 0x000fce0008000f00 */
.L_x_189:
[----:B--2---:R2:W3:Y:S02]  /*a380*/  SYNCS.PHASECHK.TRANS64.TRYWAIT P1, [R0+URZ+0x180], R2 ;  /* 0x00018002000075a7 */ /* 0x0044e400080211ff */
[----:B---3--:R-:W-:Y:S05]  /*a390*/  @!P1 NANOSLEEP.SYNCS 0x989680 ;  /* 0x009896800000995d */ /* 0x008fea0003900000 */
[----:B------:R-:W3:Y:S02]  /*a3a0*/  @!P1 SYNCS.PHASECHK.TRANS64 P1, [R0+URZ+0x180], R2 ;  /* 0x00018002000095a7 */ /* 0x000ee400080210ff */
[----:B---3--:R-:W-:Y:S05]  /*a3b0*/  @!P1 BRA `(.L_x_189) ;  /* 0xfffffffc00f09947 */ /* 0x008fea000383ffff */
[----:B------:R-:W-:Y:S05]  /*a3c0*/  BRA `(.L_x_190) ;  /* 0xffffffac00407947 */ /* 0x000fea000383ffff */
.L_x_93:
[----:B------:R-:W-:Y:S07]  /*a3d0*/  MOV R0, UR27 ;  /* 0x0000001b00007c02 */ /* 0x000fee0008000f00 */
.L_x_191:
[----:B-1----:R1:W2:Y:S02]  /*a3e0*/  SYNCS.PHASECHK.TRANS64.TRYWAIT P0, [R0+URZ+0x150], R3 ;  /* 0x00015003000075a7 */ /* 0x0022a400080011ff */
[----:B--2---:R-:W-:Y:S05]  /*a3f0*/  @!P0 NANOSLEEP.SYNCS 0x989680 ;  /* 0x009896800000895d */ /* 0x004fea0003900000 */
[----:B------:R-:W2:Y:S02]  /*a400*/  @!P0 SYNCS.PHASECHK.TRANS64 P0, [R0+URZ+0x150], R3 ;  /* 0x00015003000085a7 */ /* 0x000ea400080010ff */
[----:B--2---:R-:W-:Y:S05]  /*a410*/  @!P0 BRA `(.L_x_191) ;  /* 0xfffffffc00f08947 */ /* 0x004fea000383ffff */
[----:B------:R-:W-:Y:S05]  /*a420*/  BRA `(.L_x_192) ;  /* 0xffffffb400087947 */ /* 0x000fea000383ffff */
.L_x_96:
[----:B------:R-:W-:Y:S07]  /*a430*/  MOV R3, UR27 ;  /* 0x0000001b00037c02 */ /* 0x000fee0008000f00 */
.L_x_193:
[----:B-1----:R1:W2:Y:S02]  /*a440*/  SYNCS.PHASECHK.TRANS64.TRYWAIT P1, [R3+URZ+0x148], R8 ;  /* 0x00014808030075a7 */ /* 0x0022a400080211ff */
[----:B--2---:R-:W-:Y:S05]  /*a450*/  @!P1 NANOSLEEP.SYNCS 0x989680 ;  /* 0x009896800000995d */ /* 0x004fea0003900000 */
[----:B------:R-:W2:Y:S02]  /*a460*/  @!P1 SYNCS.PHASECHK.TRANS64 P1, [R3+URZ+0x148], R8 ;  /* 0x00014808030095a7 */ /* 0x000ea400080210ff */
[----:B--2---:R-:W-:Y:S05]  /*a470*/  @!P1 BRA `(.L_x_193) ;  /* 0xfffffffc00f09947 */ /* 0x004fea000383ffff */
[----:B------:R-:W-:Y:S05]  /*a480*/  BRA `(.L_x_95) ;  /* 0xffffffb800647947 */ /* 0x000fea000383ffff */
.L_x_99:
[----:B------:R-:W-:Y:S07]  /*a490*/  MOV R0, UR4 ;  /* 0x0000000400007c02 */ /* 0x000fee0008000f00 */
.L_x_194:
[----:B-1----:R1:W2:Y:S02]  /*a4a0*/  SYNCS.PHASECHK.TRANS64.TRYWAIT P1, [R0+URZ+0x128], R3 ;  /* 0x00012803000075a7 */ /* 0x0022a400080211ff */
[----:B--2---:R-:W-:Y:S05]  /*a4b0*/  @!P1 NANOSLEEP.SYNCS 0x989680 ;  /* 0x009896800000995d */ /* 0x004fea0003900000 */
[----:B------:R-:W2:Y:S02]  /*a4c0*/  @!P1 SYNCS.PHASECHK.TRANS64 P1, [R0+URZ+0x128], R3 ;  /* 0x00012803000095a7 */ /* 0x000ea400080210ff */
[----:B--2---:R-:W-:Y:S05]  /*a4d0*/  @!P1 BRA `(.L_x_194) ;  /* 0xfffffffc00f09947 */ /* 0x004fea000383ffff */
[----:B------:R-:W-:Y:S05]  /*a4e0*/  BRA `(.L_x_195) ;  /* 0xffffffbc00d47947 */ /* 0x000fea000383ffff */
.L_x_100:
[----:B------:R-:W-:Y:S07]  /*a4f0*/  MOV R0, UR6 ;  /* 0x0000000600007c02 */ /* 0x000fee0008000f00 */
.L_x_196:
[----:B-1----:R1:W2:Y:S02]  /*a500*/  SYNCS.PHASECHK.TRANS64.TRYWAIT P0, [R0+URZ+0x128], R3 ;  /* 0x00012803000075a7 */ /* 0x0022a400080011ff */
[----:B--2---:R-:W-:Y:S05]  /*a510*/  @!P0 NANOSLEEP.SYNCS 0x989680 ;  /* 0x009896800000895d */ /* 0x004fea0003900000 */
[----:B------:R-:W2:Y:S02]  /*a520*/  @!P0 SYNCS.PHASECHK.TRANS64 P0, [R0+URZ+0x128], R3 ;  /* 0x00012803000085a7 */ /* 0x000ea400080010ff */
[----:B--2---:R-:W-:Y:S05]  /*a530*/  @!P0 BRA `(.L_x_196) ;  /* 0xfffffffc00f08947 */ /* 0x004fea000383ffff */
[----:B------:R-:W-:Y:S05]  /*a540*/  BRA `(.L_x_197) ;  /* 0xffffffc000607947 */ /* 0x000fea000383ffff */
.L_x_102:
[----:B------:R-:W-:-:S07]  /*a550*/  MOV R0, UR4 ;  /* 0x0000000400007c02 */ /* 0x000fce0008000f00 */
.L_x_198:
[----:B-1----:R1:W2:Y:S02]  /*a560*/  SYNCS.PHASECHK.TRANS64.TRYWAIT P0, [R0+URZ], R2 ;  /* 0x00000002000075a7 */ /* 0x0022a400080011ff */
[----:B--2---:R-:W-:Y:S05]  /*a570*/  @!P0 NANOSLEEP.SYNCS 0x989680 ;  /* 0x009896800000895d */ /* 0x004fea0003900000 */
[----:B------:R-:W2:Y:S02]  /*a580*/  @!P0 SYNCS.PHASECHK.TRANS64 P0, [R0+URZ], R2 ;  /* 0x00000002000085a7 */ /* 0x000ea400080010ff */
[----:B--2---:R-:W-:Y:S05]  /*a590*/  @!P0 BRA `(.L_x_198) ;  /* 0xfffffffc00f08947 */ /* 0x004fea000383ffff */
[----:B------:R-:W-:Y:S05]  /*a5a0*/  BRA `(.L_x_199) ;  /* 0xffffffc400087947 */ /* 0x000fea000383ffff */
.L_x_103:
[----:B------:R-:W-:-:S07]  /*a5b0*/  MOV R0, UR5 ;  /* 0x0000000500007c02 */ /* 0x000fce0008000f00 */
.L_x_200:
[----:B-1----:R1:W2:Y:S02]  /*a5c0*/  SYNCS.PHASECHK.TRANS64.TRYWAIT P0, [R0+URZ], R2 ;  /* 0x00000002000075a7 */ /* 0x0022a400080011ff */
[----:B--2---:R-:W-:Y:S05]  /*a5d0*/  @!P0 NANOSLEEP.SYNCS 0x989680 ;  /* 0x009896800000895d */ /* 0x004fea0003900000 */
[----:B------:R-:W2:Y:S02]  /*a5e0*/  @!P0 SYNCS.PHASECHK.TRANS64 P0, [R0+URZ], R2 ;  /* 0x00000002000085a7 */ /* 0x000ea400080010ff */
[----:B--2---:R-:W-:Y:S05]  /*a5f0*/  @!P0 BRA `(.L_x_200) ;  /* 0xfffffffc00f08947 */ /* 0x004fea000383ffff */
[----:B------:R-:W-:Y:S05]  /*a600*/  BRA `(.L_x_201) ;  /* 0xffffffc400147947 */ /* 0x000fea000383ffff */
.L_x_105:
[----:B------:R-:W-:Y:S07]  /*a610*/  MOV R0, UR52 ;  /* 0x0000003400007c02 */ /* 0x000fee0008000f00 */
.L_x_202:
[----:B-1----:R1:W2:Y:S02]  /*a620*/  SYNCS.PHASECHK.TRANS64.TRYWAIT P0, [R0+URZ+0x150], R2 ;  /* 0x00015002000075a7 */ /* 0x0022a400080011ff */
[----:B--2---:R-:W-:Y:S05]  /*a630*/  @!P0 NANOSLEEP.SYNCS 0x989680 ;  /* 0x009896800000895d */ /* 0x004fea0003900000 */
[----:B------:R-:W2:Y:S02]  /*a640*/  @!P0 SYNCS.PHASECHK.TRANS64 P0, [R0+URZ+0x150], R2 ;  /* 0x00015002000085a7 */ /* 0x000ea400080010ff */
[----:B--2---:R-:W-:Y:S05]  /*a650*/  @!P0 BRA `(.L_x_202) ;  /* 0xfffffffc00f08947 */ /* 0x004fea000383ffff */
[----:B------:R-:W-:Y:S05]  /*a660*/  BRA `(.L_x_203) ;  /* 0xffffffc800087947 */ /* 0x000fea000383ffff */
.L_x_115:
[----:B-1----:R1:W3:Y:S02]  /*a670*/  SYNCS.PHASECHK.TRANS64.TRYWAIT P1, [R0+URZ+0x110], R2 ;  /* 0x00011002000075a7 */ /* 0x0022e400080211ff */
[----:B---3--:R-:W-:Y:S05]  /*a680*/  @!P1 NANOSLEEP.SYNCS 0x989680 ;  /* 0x009896800000995d */ /* 0x008fea0003900000 */
[----:B------:R-:W3:Y:S02]  /*a690*/  @!P1 SYNCS.PHASECHK.TRANS64 P1, [R0+URZ+0x110], R2 ;  /* 0x00011002000095a7 */ /* 0x000ee400080210ff */
[----:B---3--:R-:W-:Y:S05]  /*a6a0*/  @!P1 BRA `(.L_x_115) ;  /* 0xfffffffc00f09947 */ /* 0x008fea000383ffff */
[----:B------:R-:W-:Y:S05]  /*a6b0*/  BRA `(.L_x_114) ;  /* 0xffffffdc001c7947 */ /* 0x000fea000383ffff */
.L_x_117:
[----:B-1----:R1:W4:Y:S02]  /*a6c0*/  SYNCS.PHASECHK.TRANS64.TRYWAIT P0, [R58+URZ+0x160], R3 ;  /* 0x000160033a0075a7 */ /* 0x00232400080011ff */
[----:B----4-:R-:W-:Y:S05]  /*a6d0*/  @!P0 NANOSLEEP.SYNCS 0x989680 ;  /* 0x009896800000895d */ /* 0x010fea0003900000 */
[----:B------:R-:W4:Y:S02]  /*a6e0*/  @!P0 SYNCS.PHASECHK.TRANS64 P0, [R58+URZ+0x160], R3 ;  /* 0x000160033a0085a7 */ /* 0x000f2400080010ff */
[----:B----4-:R-:W-:Y:S05]  /*a6f0*/  @!P0 BRA `(.L_x_117) ;  /* 0xfffffffc00f08947 */ /* 0x010fea000383ffff */
[----:B------:R-:W-:Y:S05]  /*a700*/  BRA `(.L_x_116) ;  /* 0xffffffdc004c7947 */ /* 0x000fea000383ffff */
.L_x_128:
[----:B-1----:R1:W2:Y:S02]  /*a710*/  SYNCS.PHASECHK.TRANS64.TRYWAIT P0, [R3+URZ+0x110], R27 ;  /* 0x0001101b030075a7 */ /* 0x0022a400080011ff */
[----:B--2---:R-:W-:Y:S05]  /*a720*/  @!P0 NANOSLEEP.SYNCS 0x989680 ;  /* 0x009896800000895d */ /* 0x004fea0003900000 */
[----:B------:R-:W2:Y:S02]  /*a730*/  @!P0 SYNCS.PHASECHK.TRANS64 P0, [R3+URZ+0x110], R27 ;  /* 0x0001101b030085a7 */ /* 0x000ea400080010ff */
[----:B--2---:R-:W-:Y:S05]  /*a740*/  @!P0 BRA `(.L_x_128) ;  /* 0xfffffffc00f08947 */ /* 0x004fea000383ffff */
[----:B------:R-:W-:Y:S05]  /*a750*/  BRA `(.L_x_127) ;  /* 0xffffffe400747947 */ /* 0x000fea000383ffff */
        .weak           $__internal_0_$__cuda_sm10x_tcgen05_guardrail_trap_col_being_dealloced_not_returned_by_alloc
        .type           $__internal_0_$__cuda_sm10x_tcgen05_guardrail_trap_col_being_dealloced_not_returned_by_alloc,@function
        .size           $__internal_0_$__cuda_sm10x_tcgen05_guardrail_trap_col_being_dealloced_not_returned_by_alloc,($__internal_1_$__cuda_sm10x_tcgen05_guardrail_trap_phase_invalid_during_alloc - $__internal_0_$__cuda_sm10x_tcgen05_guardrail_trap_col_being_dealloced_not_returned_by_alloc)
$__internal_0_$__cuda_sm10x_tcgen05_guardrail_trap_col_being_dealloced_not_returned_by_alloc:
[----:B------:R-:W-:Y:S05]  /*a760*/  BPT.TRAP 0x1 ;  /* 0x000000040000795c */ /* 0x000fea0000300000 */
[----:B------:R-:W-:-:S04]  /*a770*/  HFMA2 R3, -RZ, RZ, 0, 0 ;  /* 0x00000000ff037431 */ /* 0x000fc800000001ff */
[----:B------:R-:W-:Y:S05]  /*a780*/  RET.REL.NODEC R2 `(_ZN7cutlass13device_kernelINS_4conv6kernel13ConvUniversalINS1_16ConvProblemShapeILNS1_8OperatorE2ELi3EEENS1_10collective14CollectiveConvINS1_47MainloopSm100TmaUmmaWarpSpecializedImplicitGemmILS5_2ELi17ELi3ELi1ELi2EN4cute5tupleIJNSA_1CILi2EEENSC_ILi1EEESE_EEEEENSB_IJNSC_ILi128EEENSB_IJNSC_ILi64EEEEEESJ_EEENS_10bfloat16_tESL_NSA_8TiledMMAINSA_8MMA_AtomIJNSA_26SM100_MMA_F16BF16_2x1SM_SSISL_SL_fLi128ELi64ELNSA_4UMMA5MajorE1ELSQ_1ELNSP_7ScaleInE0ELSR_0EEEEEENSA_6LayoutINSB_IJSE_SE_SE_EEENSB_IJNSC_ILi0EEESW_SW_EEEEENSB_IJNSA_10UnderscoreESZ_SZ_EEEEENS7_6detail27Sm100ImplicitGemmTileTraitsINSA_18SM100_TMA_2SM_LOADENSA_14ComposedLayoutINSA_7SwizzleILi3ELi4ELi3EEENSA_18smem_ptr_flag_bitsILi16EEENSU_INSB_IJSI_NSC_ILi8EEEEEENSB_IJSE_SI_EEEEEEEvEENS13_INSA_25SM100_TMA_2SM_LOAD_IM2COLENS15_INS16_ILi2ELi4ELi3EEES19_NSU_INSB_IJNSC_ILi32EEES1A_EEENSB_IJSE_S1I_EEEEEEEvEEEENS_8epilogue10collective18CollectiveEpilogueINS1P_23Sm100TmaWarpSpecializedILi3ELi2ELi16ELb1ELb0EEEJNSB_IJSI_SJ_SJ_EEENSB_IJNSU_ISI_SE_EENSU_INSB_IJNSC_ILi16EEESD_EEES1K_EEEEESL_NSB_IJlNSB_IJSE_lllEEESW_EEESL_S21_NS1P_6fusion15FusionCallbacksIS1T_NS22_17LinearCombinationISL_fSL_fLNS_15FloatRoundStyleE2EEES1U_S1Z_JEEENSA_5SM1004TMEM4LOAD26SM100_TMEM_LOAD_32dp32b16xENSA_13SM90_TMA_LOADENS15_INS16_ILi1ELi4ELi3EEES19_NSU_INSB_IJS1A_S1W_EEENSB_IJS1W_SE_EEEEEEENSA_39AutoVectorizingCopyWithAssumedAlignmentILi128EEENSA_14SM90_TMA_STOREES2H_S2J_S2J_EEEvvEEEEvNT_6ParamsE) ;  /* 0xffffff58021c7950 */ /* 0x000fea0003c3ffff */
        .weak           $__internal_1_$__cuda_sm10x_tcgen05_guardrail_trap_phase_invalid_during_alloc
        .type           $__internal_1_$__cuda_sm10x_tcgen05_guardrail_trap_phase_invalid_during_alloc,@function
        .size           $__internal_1_$__cuda_sm10x_tcgen05_guardrail_trap_phase_invalid_during_alloc,($__internal_2_$__cuda_sm10x_tcgen05_guardrail_trap_unallocated_columns_being_dealloced - $__internal_1_$__cuda_sm10x_tcgen05_guardrail_trap_phase_invalid_during_alloc)
$__internal_1_$__cuda_sm10x_tcgen05_guardrail_trap_phase_invalid_during_alloc:
[----:B------:R-:W-:Y:S05]  /*a790*/  BPT.TRAP 0x1 ;  /* 0x000000040000795c */ /* 0x000fea0000300000 */
[----:B------:R-:W-:-:S04]  /*a7a0*/  MOV R5, 0x0 ;  /* 0x0000000000057802 */ /* 0x000fc80000000f00 */
[----:B------:R-:W-:Y:S05]  /*a7b0*/  RET.REL.NODEC R4 `(_ZN7cutlass13device_kernelINS_4conv6kernel13ConvUniversalINS1_16ConvProblemShapeILNS1_8OperatorE2ELi3EEENS1_10collective14CollectiveConvINS1_47MainloopSm100TmaUmmaWarpSpecializedImplicitGemmILS5_2ELi17ELi3ELi1ELi2EN4cute5tupleIJNSA_1CILi2EEENSC_ILi1EEESE_EEEEENSB_IJNSC_ILi128EEENSB_IJNSC_ILi64EEEEEESJ_EEENS_10bfloat16_tESL_NSA_8TiledMMAINSA_8MMA_AtomIJNSA_26SM100_MMA_F16BF16_2x1SM_SSISL_SL_fLi128ELi64ELNSA_4UMMA5MajorE1ELSQ_1ELNSP_7ScaleInE0ELSR_0EEEEEENSA_6LayoutINSB_IJSE_SE_SE_EEENSB_IJNSC_ILi0EEESW_SW_EEEEENSB_IJNSA_10UnderscoreESZ_SZ_EEEEENS7_6detail27Sm100ImplicitGemmTileTraitsINSA_18SM100_TMA_2SM_LOADENSA_14ComposedLayoutINSA_7SwizzleILi3ELi4ELi3EEENSA_18smem_ptr_flag_bitsILi16EEENSU_INSB_IJSI_NSC_ILi8EEEEEENSB_IJSE_SI_EEEEEEEvEENS13_INSA_25SM100_TMA_2SM_LOAD_IM2COLENS15_INS16_ILi2ELi4ELi3EEES19_NSU_INSB_IJNSC_ILi32EEES1A_EEENSB_IJSE_S1I_EEEEEEEvEEEENS_8epilogue10collective18CollectiveEpilogueINS1P_23Sm100TmaWarpSpecializedILi3ELi2ELi16ELb1ELb0EEEJNSB_IJSI_SJ_SJ_EEENSB_IJNSU_ISI_SE_EENSU_INSB_IJNSC_ILi16EEESD_EEES1K_EEEEESL_NSB_IJlNSB_IJSE_lllEEESW_EEESL_S21_NS1P_6fusion15FusionCallbacksIS1T_NS22_17LinearCombinationISL_fSL_fLNS_15FloatRoundStyleE2EEES1U_S1Z_JEEENSA_5SM1004TMEM4LOAD26SM100_TMEM_LOAD_32dp32b16xENSA_13SM90_TMA_LOADENS15_INS16_ILi1ELi4ELi3EEES19_NSU_INSB_IJS1A_S1W_EEENSB_IJS1W_SE_EEEEEEENSA_39AutoVectorizingCopyWithAssumedAlignmentILi128EEENSA_14SM90_TMA_STOREES2H_S2J_S2J_EEEvvEEEEvNT_6ParamsE) ;  /* 0xffffff5804107950 */ /* 0x000fea0003c3ffff */
        .weak           $__internal_2_$__cuda_sm10x_tcgen05_guardrail_trap_unallocated_columns_being_dealloced
        .type           $__internal_2_$__cuda_sm10x_tcgen05_guardrail_trap_unallocated_columns_being_dealloced,@function
        .size           $__internal_2_$__cuda_sm10x_tcgen05_guardrail_trap_unallocated_columns_being_dealloced,(.L_x_205 - $__internal_2_$__cuda_sm10x_tcgen05_guardrail_trap_unallocated_columns_being_dealloced)
$__internal_2_$__cuda_sm10x_tcgen05_guardrail_trap_unallocated_columns_being_dealloced:
[----:B------:R-:W-:Y:S05]  /*a7c0*/  BPT.TRAP 0x1 ;  /* 0x000000040000795c */ /* 0x000fea0000300000 */
[----:B------:R-:W-:-:S04]  /*a7d0*/  HFMA2 R3, -RZ, RZ, 0, 0 ;  /* 0x00000000ff037431 */ /* 0x000fc800000001ff */
[----:B------:R-:W-:Y:S05]  /*a7e0*/  RET.REL.NODEC R2 `(_ZN7cutlass13device_kernelINS_4conv6kernel13ConvUniversalINS1_16ConvProblemShapeILNS1_8OperatorE2ELi3EEENS1_10collective14CollectiveConvINS1_47MainloopSm100TmaUmmaWarpSpecializedImplicitGemmILS5_2ELi17ELi3ELi1ELi2EN4cute5tupleIJNSA_1CILi2EEENSC_ILi1EEESE_EEEEENSB_IJNSC_ILi128EEENSB_IJNSC_ILi64EEEEEESJ_EEENS_10bfloat16_tESL_NSA_8TiledMMAINSA_8MMA_AtomIJNSA_26SM100_MMA_F16BF16_2x1SM_SSISL_SL_fLi128ELi64ELNSA_4UMMA5MajorE1ELSQ_1ELNSP_7ScaleInE0ELSR_0EEEEEENSA_6LayoutINSB_IJSE_SE_SE_EEENSB_IJNSC_ILi0EEESW_SW_EEEEENSB_IJNSA_10UnderscoreESZ_SZ_EEEEENS7_6detail27Sm100ImplicitGemmTileTraitsINSA_18SM100_TMA_2SM_LOADENSA_14ComposedLayoutINSA_7SwizzleILi3ELi4ELi3EEENSA_18smem_ptr_flag_bitsILi16EEENSU_INSB_IJSI_NSC_ILi8EEEEEENSB_IJSE_SI_EEEEEEEvEENS13_INSA_25SM100_TMA_2SM_LOAD_IM2COLENS15_INS16_ILi2ELi4ELi3EEES19_NSU_INSB_IJNSC_ILi32EEES1A_EEENSB_IJSE_S1I_EEEEEEEvEEEENS_8epilogue10collective18CollectiveEpilogueINS1P_23Sm100TmaWarpSpecializedILi3ELi2ELi16ELb1ELb0EEEJNSB_IJSI_SJ_SJ_EEENSB_IJNSU_ISI_SE_EENSU_INSB_IJNSC_ILi16EEESD_EEES1K_EEEEESL_NSB_IJlNSB_IJSE_lllEEESW_EEESL_S21_NS1P_6fusion15FusionCallbacksIS1T_NS22_17LinearCombinationISL_fSL_fLNS_15FloatRoundStyleE2EEES1U_S1Z_JEEENSA_5SM1004TMEM4LOAD26SM100_TMEM_LOAD_32dp32b16xENSA_13SM90_TMA_LOADENS15_INS16_ILi1ELi4ELi3EEES19_NSU_INSB_IJS1A_S1W_EEENSB_IJS1W_SE_EEEEEEENSA_39AutoVectorizingCopyWithAssumedAlignmentILi128EEENSA_14SM90_TMA_STOREES2H_S2J_S2J_EEEvvEEEEvNT_6ParamsE) ;  /* 0xffffff5802047950 */ /* 0x000fea0003c3ffff */
.L_x_204:
[----:B------:R-:W-:-:S00]  /*a7f0*/  BRA `(.L_x_204) ;  /* 0xfffffffc00fc7947 */ /* 0x000fc0000383ffff */
[----:B------:R-:W-:-:S00]  /*a800*/  NOP ;  /* 0x0000000000007918 */ /* 0x000fc00000000000 */
[----:B------:R-:W-:-:S00]  /*a810*/  NOP ;  /* 0x0000000000007918 */ /* 0x000fc00000000000 */
[----:B------:R-:W-:-:S00]  /*a820*/  NOP ;  /* 0x0000000000007918 */ /* 0x000fc00000000000 */
[----:B------:R-:W-:-:S00]  /*a830*/  NOP ;  /* 0x0000000000007918 */ /* 0x000fc00000000000 */
[----:B------:R-:W-:-:S00]  /*a840*/  NOP ;  /* 0x0000000000007918 */ /* 0x000fc00000000000 */
[----:B------:R-:W-:-:S00]  /*a850*/  NOP ;  /* 0x0000000000007918 */ /* 0x000fc00000000000 */
[----:B------:R-:W-:-:S00]  /*a860*/  NOP ;  /* 0x0000000000007918 */ /* 0x000fc00000000000 */
[----:B------:R-:W-:-:S00]  /*a870*/  NOP ;  /* 0x0000000000007918 */ /* 0x000fc00000000000 */
.L_x_205:


//--------------------- .nv.global.init           --------------------------
	.section	.nv.global.init,"aw",@progbits
.nv.global.init:
	.type		$str$29,@object
	.size		$str$29,($str$30 - $str$29)
$str$29:
        /*0000*/ 	.byte	0x28, 0x61, 0x64, 0x64, 0x72, 0x65, 0x73, 0x73, 0x20, 0x26, 0x20, 0x6d, 0x61, 0x73, 0x6b, 0x29
        /*0010*/ 	.byte	0x20, 0x3d, 0x3d, 0x20, 0x30, 0x00
	.type		$str$30,@object
	.size		$str$30,($str$28 - $str$30)
$str$30:
        /*0016*/ 	.byte	0x2f, 0x74, 0x6d, 0x70, 0x2f, 0x63, 0x75, 0x74, 0x6c, 0x61, 0x73, 0x73, 0x5f, 0x73, 0x77, 0x65
        /*0026*/ 	.byte	0x65, 0x70, 0x5f, 0x73, 0x72, 0x63, 0x2f, 0x69, 0x6e, 0x63, 0x6c, 0x75, 0x64, 0x65, 0x2f, 0x63
        /*0036*/ 	.byte	0x75, 0x74, 0x65, 0x2f, 0x70, 0x6f, 0x69, 0x6e, 0x74, 0x65, 0x72, 0x5f, 0x66, 0x6c, 0x61, 0x67
        /*0046*/ 	.byte	0x67, 0x65, 0x64, 0x2e, 0x68, 0x70, 0x70, 0x00
	.type		$str$28,@object
	.size		$str$28,($str$27 - $str$28)
$str$28:
        /*004e*/ 	.byte	0x2f, 0x74, 0x6d, 0x70, 0x2f, 0x63, 0x75, 0x74, 0x6c, 0x61, 0x73, 0x73, 0x5f, 0x73, 0x77, 0x65
        /*005e*/ 	.byte	0x65, 0x70, 0x5f, 0x73, 0x72, 0x63, 0x2f, 0x69, 0x6e, 0x63, 0x6c, 0x75, 0x64, 0x65, 0x2f, 0x63
        /*006e*/ 	.byte	0x75, 0x74, 0x65, 0x2f, 0x61, 0x74, 0x6f, 0x6d, 0x2f, 0x63, 0x6f, 0x70, 0x79, 0x5f, 0x74, 0x72
        /*007e*/ 	.byte	0x61, 0x69, 0x74, 0x73, 0x5f, 0x73, 0x6d, 0x31, 0x30, 0x30, 0x2e, 0x68, 0x70, 0x70, 0x00
	.type		$str$27,@object
	.size		$str$27,(__unnamed_1 - $str$27)
$str$27:
        /*008d*/ 	.byte	0x28, 0x28, 0x75, 0x69, 0x6e, 0x74, 0x33, 0x32, 0x5f, 0x74, 0x28, 0x74, 0x68, 0x72, 0x65, 0x61
        /*009d*/ 	.byte	0x64, 0x49, 0x64, 0x78, 0x2e, 0x78, 0x29, 0x20, 0x2f, 0x20, 0x33, 0x32, 0x29, 0x20, 0x25, 0x20
        /*00ad*/ 	.byte	0x34, 0x29, 0x20, 0x3d, 0x3d, 0x20, 0x28, 0x28, 0x28, 0x74, 0x6d, 0x65, 0x6d, 0x5f, 0x61, 0x64
        /*00bd*/ 	.byte	0x64, 0x72, 0x20, 0x3e, 0x3e, 0x20, 0x31, 0x36, 0x29, 0x20, 0x2f, 0x20, 0x33, 0x32, 0x29, 0x20
        /*00cd*/ 	.byte	0x25, 0x20, 0x34, 0x29, 0x00
	.type		__unnamed_1,@object
	.size		__unnamed_1,(__unnamed_2 - __unnamed_1)
__unnamed_1:
        /*00d2*/ 	.byte	0x61, 0x75, 0x74, 0x6f, 0x20, 0x63, 0x75, 0x74, 0x65, 0x3a, 0x3a, 0x61, 0x73, 0x5f, 0x70, 0x6f
        /* <DEDUP_REMOVED lines=24> */
        /*0262*/ 	.byte	0x43, 0x3c, 0x32, 0x30, 0x34, 0x38, 0x3e, 0x3e, 0x3e, 0x3e, 0x5d, 0x00
	.type		__unnamed_2,@object
	.size		__unnamed_2,(.L_2 - __unnamed_2)
__unnamed_2:
        /* <DEDUP_REMOVED lines=40> */
        /*04ee*/ 	.byte	0x3a, 0x3a, 0x43, 0x3c, 0x30, 0x3e, 0x3e, 0x3e, 0x3e, 0x5d, 0x00
.L_2:


//--------------------- .nv.shared._ZN7cutlass13device_kernelINS_4conv6kernel13ConvUniversalINS1_16ConvProblemShapeILNS1_8OperatorE2ELi3EEENS1_10collective14CollectiveConvINS1_47MainloopSm100TmaUmmaWarpSpecializedImplicitGemmILS5_2ELi17ELi3ELi1ELi2EN4cute5tupleIJNSA_1CILi2EEENSC_ILi1EEESE_EEEEENSB_IJNSC_ILi128EEENSB_IJNSC_ILi64EEEEEESJ_EEENS_10bfloat16_tESL_NSA_8TiledMMAINSA_8MMA_AtomIJNSA_26SM100_MMA_F16BF16_2x1SM_SSISL_SL_fLi128ELi64ELNSA_4UMMA5MajorE1ELSQ_1ELNSP_7ScaleInE0ELSR_0EEEEEENSA_6LayoutINSB_IJSE_SE_SE_EEENSB_IJNSC_ILi0EEESW_SW_EEEEENSB_IJNSA_10UnderscoreESZ_SZ_EEEEENS7_6detail27Sm100ImplicitGemmTileTraitsINSA_18SM100_TMA_2SM_LOADENSA_14ComposedLayoutINSA_7SwizzleILi3ELi4ELi3EEENSA_18smem_ptr_flag_bitsILi16EEENSU_INSB_IJSI_NSC_ILi8EEEEEENSB_IJSE_SI_EEEEEEEvEENS13_INSA_25SM100_TMA_2SM_LOAD_IM2COLENS15_INS16_ILi2ELi4ELi3EEES19_NSU_INSB_IJNSC_ILi32EEES1A_EEENSB_IJSE_S1I_EEEEEEEvEEEENS_8epilogue10collective18CollectiveEpilogueINS1P_23Sm100TmaWarpSpecializedILi3ELi2ELi16ELb1ELb0EEEJNSB_IJSI_SJ_SJ_EEENSB_IJNSU_ISI_SE_EENSU_INSB_IJNSC_ILi16EEESD_EEES1K_EEEEESL_NSB_IJlNSB_IJSE_lllEEESW_EEESL_S21_NS1P_6fusion15FusionCallbacksIS1T_NS22_17LinearCombinationISL_fSL_fLNS_15FloatRoundStyleE2EEES1U_S1Z_JEEENSA_5SM1004TMEM4LOAD26SM100_TMEM_LOAD_32dp32b16xENSA_13SM90_TMA_LOADENS15_INS16_ILi1ELi4ELi3EEES19_NSU_INSB_IJS1A_S1W_EEENSB_IJS1W_SE_EEEEEEENSA_39AutoVectorizingCopyWithAssumedAlignmentILi128EEENSA_14SM90_TMA_STOREES2H_S2J_S2J_EEEvvEEEEvNT_6ParamsE --------------------------
	.section	.nv.shared._ZN7cutlass13device_kernelINS_4conv6kernel13ConvUniversalINS1_16ConvProblemShapeILNS1_8OperatorE2ELi3EEENS1_10collective14CollectiveConvINS1_47MainloopSm100TmaUmmaWarpSpecializedImplicitGemmILS5_2ELi17ELi3ELi1ELi2EN4cute5tupleIJNSA_1CILi2EEENSC_ILi1EEESE_EEEEENSB_IJNSC_ILi128EEENSB_IJNSC_ILi64EEEEEESJ_EEENS_10bfloat16_tESL_NSA_8TiledMMAINSA_8MMA_AtomIJNSA_26SM100_MMA_F16BF16_2x1SM_SSISL_SL_fLi128ELi64ELNSA_4UMMA5MajorE1ELSQ_1ELNSP_7ScaleInE0ELSR_0EEEEEENSA_6LayoutINSB_IJSE_SE_SE_EEENSB_IJNSC_ILi0EEESW_SW_EEEEENSB_IJNSA_10UnderscoreESZ_SZ_EEEEENS7_6detail27Sm100ImplicitGemmTileTraitsINSA_18SM100_TMA_2SM_LOADENSA_14ComposedLayoutINSA_7SwizzleILi3ELi4ELi3EEENSA_18smem_ptr_flag_bitsILi16EEENSU_INSB_IJSI_NSC_ILi8EEEEEENSB_IJSE_SI_EEEEEEEvEENS13_INSA_25SM100_TMA_2SM_LOAD_IM2COLENS15_INS16_ILi2ELi4ELi3EEES19_NSU_INSB_IJNSC_ILi32EEES1A_EEENSB_IJSE_S1I_EEEEEEEvEEEENS_8epilogue10collective18CollectiveEpilogueINS1P_23Sm100TmaWarpSpecializedILi3ELi2ELi16ELb1ELb0EEEJNSB_IJSI_SJ_SJ_EEENSB_IJNSU_ISI_SE_EENSU_INSB_IJNSC_ILi16EEESD_EEES1K_EEEEESL_NSB_IJlNSB_IJSE_lllEEESW_EEESL_S21_NS1P_6fusion15FusionCallbacksIS1T_NS22_17LinearCombinationISL_fSL_fLNS_15FloatRoundStyleE2EEES1U_S1Z_JEEENSA_5SM1004TMEM4LOAD26SM100_TMEM_LOAD_32dp32b16xENSA_13SM90_TMA_LOADENS15_INS16_ILi1ELi4ELi3EEES19_NSU_INSB_IJS1A_S1W_EEENSB_IJS1W_SE_EEEEEEENSA_39AutoVectorizingCopyWithAssumedAlignmentILi128EEENSA_14SM90_TMA_STOREES2H_S2J_S2J_EEEvvEEEEvNT_6ParamsE,"aw",@nobits
	.sectionflags	@""
	.align	16
	.zero		1024


//--------------------- .nv.shared.reserved.0     --------------------------
	.section	.nv.shared.reserved.0,"aw",@nobits
	.weak		__nv_reservedSMEM_offset_0_alias
	.size		__nv_reservedSMEM_offset_0_alias, 0, 64
	.other		__nv_reservedSMEM_offset_0_alias,@"STO_CUDA_RESERVED_SHARED STV_DEFAULT"
__nv_reservedSMEM_offset_0_alias:
	.zero		0
.nv.shared.reserved.0:
	.zero		64
	.weak		__nv_reservedSMEM_tcgen05_partition
	.type		__nv_reservedSMEM_tcgen05_partition,@object
	.size		__nv_reservedSMEM_tcgen05_partition,(.L_0 - __nv_reservedSMEM_tcgen05_partition)
__nv_reservedSMEM_tcgen05_partition:
	.zero		32
.L_0:


//--------------------- .nv.global                --------------------------
	.section	.nv.global,"aw",@nobits
.nv.global:
	.type		_ZN39_INTERNAL_6cf1084f_4_k_cu_15a6f217_41434cute1_E,@object
	.size		_ZN39_INTERNAL_6cf1084f_4_k_cu_15a6f217_41434cute1_E,(_ZN39_INTERNAL_6cf1084f_4_k_cu_15a6f217_41434cuda3std3__45__cpo6cbeginE - _ZN39_INTERNAL_6cf1084f_4_k_cu_15a6f217_41434cute1_E)
_ZN39_INTERNAL_6cf1084f_4_k_cu_15a6f217_41434cute1_E:
	.zero		1
	.type		_ZN39_INTERNAL_6cf1084f_4_k_cu_15a6f217_41434cuda3std3__45__cpo6cbeginE,@object
	.size		_ZN39_INTERNAL_6cf1084f_4_k_cu_15a6f217_41434cuda3std3__45__cpo6cbeginE,(_ZN39_INTERNAL_6cf1084f_4_k_cu_15a6f217_41434cuda3std3__48in_placeE - _ZN39_INTERNAL_6cf1084f_4_k_cu_15a6f217_41434cuda3std3__45__cpo6cbeginE)
_ZN39_INTERNAL_6cf1084f_4_k_cu_15a6f217_41434cuda3std3__45__cpo6cbeginE:
	.zero		1
	.type		_ZN39_INTERNAL_6cf1084f_4_k_cu_15a6f217_41434cuda3std3__48in_placeE,@object
	.size		_ZN39_INTERNAL_6cf1084f_4_k_cu_15a6f217_41434cuda3std3__48in_placeE,(_ZN39_INTERNAL_6cf1084f_4_k_cu_15a6f217_41434cuda3std6ranges3__45__cpo9iter_moveE - _ZN39_INTERNAL_6cf1084f_4_k_cu_15a6f217_41434cuda3std3__48in_placeE)
_ZN39_INTERNAL_6cf1084f_4_k_cu_15a6f217_41434cuda3std3__48in_placeE:
	.zero		1
	.type		_ZN39_INTERNAL_6cf1084f_4_k_cu_15a6f217_41434cuda3std6ranges3__45__cpo9iter_moveE,@object
	.size		_ZN39_INTERNAL_6cf1084f_4_k_cu_15a6f217_41434cuda3std6ranges3__45__cpo9iter_moveE,(_ZN39_INTERNAL_6cf1084f_4_k_cu_15a6f217_41434cuda3std3__45__cpo5beginE - _ZN39_INTERNAL_6cf1084f_4_k_cu_15a6f217_41434cuda3std6ranges3__45__cpo9iter_moveE)
_ZN39_INTERNAL_6cf1084f_4_k_cu_15a6f217_41434cuda3std6ranges3__45__cpo9iter_moveE:
	.zero		1
	.type		_ZN39_INTERNAL_6cf1084f_4_k_cu_15a6f217_41434cuda3std3__45__cpo5beginE,@object
	.size		_ZN39_INTERNAL_6cf1084f_4_k_cu_15a6f217_41434cuda3std3__45__cpo5beginE,(_ZN39_INTERNAL_6cf1084f_4_k_cu_15a6f217_41434cuda3std3__441_GLOBAL__N__6cf1084f_4_k_cu_15a6f217_41436ignoreE - _ZN39_INTERNAL_6cf1084f_4_k_cu_15a6f217_41434cuda3std3__45__cpo5beginE)
_ZN39_INTERNAL_6cf1084f_4_k_cu_15a6f217_41434cuda3std3__45__cpo5beginE:
	.zero		1
	.type		_ZN39_INTERNAL_6cf1084f_4_k_cu_15a6f217_41434cuda3std3__441_GLOBAL__N__6cf1084f_4_k_cu_15a6f217_41436ignoreE,@object
	.size		_ZN39_INTERNAL_6cf1084f_4_k_cu_15a6f217_41434cuda3std3__441_GLOBAL__N__6cf1084f_4_k_cu_15a6f217_41436ignoreE,(_ZN39_INTERNAL_6cf1084f_4_k_cu_15a6f217_41434cute7productE - _ZN39_INTERNAL_6cf1084f_4_k_cu_15a6f217_41434cuda3std3__441_GLOBAL__N__6cf1084f_4_k_cu_15a6f217_41436ignoreE)
_ZN39_INTERNAL_6cf1084f_4_k_cu_15a6f217_41434cuda3std3__441_GLOBAL__N__6cf1084f_4_k_cu_15a6f217_41436ignoreE:
	.zero		1
	.type		_ZN39_INTERNAL_6cf1084f_4_k_cu_15a6f217_41434cute7productE,@object
	.size		_ZN39_INTERNAL_6cf1084f_4_k_cu_15a6f217_41434cute7productE,(_ZN39_INTERNAL_6cf1084f_4_k_cu_15a6f217_41434cuda3std3__45__cpo3endE - _ZN39_INTERNAL_6cf1084f_4_k_cu_15a6f217_41434cute7productE)
_ZN39_INTERNAL_6cf1084f_4_k_cu_15a6f217_41434cute7productE:
	.zero		1
	.type		_ZN39_INTERNAL_6cf1084f_4_k_cu_15a6f217_41434cuda3std3__45__cpo3endE,@object
	.size		_ZN39_INTERNAL_6cf1084f_4_k_cu_15a6f217_41434cuda3std3__45__cpo3endE,(_ZN39_INTERNAL_6cf1084f_4_k_cu_15a6f217_41434cuda3std3__419piecewise_constructE - _ZN39_INTERNAL_6cf1084f_4_k_cu_15a6f217_41434cuda3std3__45__cpo3endE)
_ZN39_INTERNAL_6cf1084f_4_k_cu_15a6f217_41434cuda3std3__45__cpo3endE:
	.zero		1
	.type		_ZN39_INTERNAL_6cf1084f_4_k_cu_15a6f217_41434cuda3std3__419piecewise_constructE,@object
	.size		_ZN39_INTERNAL_6cf1084f_4_k_cu_15a6f217_41434cuda3std3__419piecewise_constructE,(_ZN39_INTERNAL_6cf1084f_4_k_cu_15a6f217_41434cuda3std3__45__cpo4cendE - _ZN39_INTERNAL_6cf1084f_4_k_cu_15a6f217_41434cuda3std3__419piecewise_constructE)
_ZN39_INTERNAL_6cf1084f_4_k_cu_15a6f217_41434cuda3std3__419piecewise_constructE:
	.zero		1
	.type		_ZN39_INTERNAL_6cf1084f_4_k_cu_15a6f217_41434cuda3std3__45__cpo4cendE,@object
	.size		_ZN39_INTERNAL_6cf1084f_4_k_cu_15a6f217_41434cuda3std3__45__cpo4cendE,(_ZN39_INTERNAL_6cf1084f_4_k_cu_15a6f217_41434cuda3std6ranges3__45__cpo4swapE - _ZN39_INTERNAL_6cf1084f_4_k_cu_15a6f217_41434cuda3std3__45__cpo4cendE)
_ZN39_INTERNAL_6cf1084f_4_k_cu_15a6f217_41434cuda3std3__45__cpo4cendE:
	.zero		1
	.type		_ZN39_INTERNAL_6cf1084f_4_k_cu_15a6f217_41434cuda3std6ranges3__45__cpo4swapE,@object
	.size		_ZN39_INTERNAL_6cf1084f_4_k_cu_15a6f217_41434cuda3std6ranges3__45__cpo4swapE,(.L_10 - _ZN39_INTERNAL_6cf1084f_4_k_cu_15a6f217_41434cuda3std6ranges3__45__cpo4swapE)
_ZN39_INTERNAL_6cf1084f_4_k_cu_15a6f217_41434cuda3std6ranges3__45__cpo4swapE:
	.zero		1
.L_10:


//--------------------- .nv.constant0._ZN7cutlass13device_kernelINS_4conv6kernel13ConvUniversalINS1_16ConvProblemShapeILNS1_8OperatorE2ELi3EEENS1_10collective14CollectiveConvINS1_47MainloopSm100TmaUmmaWarpSpecializedImplicitGemmILS5_2ELi17ELi3ELi1ELi2EN4cute5tupleIJNSA_1CILi2EEENSC_ILi1EEESE_EEEEENSB_IJNSC_ILi128EEENSB_IJNSC_ILi64EEEEEESJ_EEENS_10bfloat16_tESL_NSA_8TiledMMAINSA_8MMA_AtomIJNSA_26SM100_MMA_F16BF16_2x1SM_SSISL_SL_fLi128ELi64ELNSA_4UMMA5MajorE1ELSQ_1ELNSP_7ScaleInE0ELSR_0EEEEEENSA_6LayoutINSB_IJSE_SE_SE_EEENSB_IJNSC_ILi0EEESW_SW_EEEEENSB_IJNSA_10UnderscoreESZ_SZ_EEEEENS7_6detail27Sm100ImplicitGemmTileTraitsINSA_18SM100_TMA_2SM_LOADENSA_14ComposedLayoutINSA_7SwizzleILi3ELi4ELi3EEENSA_18smem_ptr_flag_bitsILi16EEENSU_INSB_IJSI_NSC_ILi8EEEEEENSB_IJSE_SI_EEEEEEEvEENS13_INSA_25SM100_TMA_2SM_LOAD_IM2COLENS15_INS16_ILi2ELi4ELi3EEES19_NSU_INSB_IJNSC_ILi32EEES1A_EEENSB_IJSE_S1I_EEEEEEEvEEEENS_8epilogue10collective18CollectiveEpilogueINS1P_23Sm100TmaWarpSpecializedILi3ELi2ELi16ELb1ELb0EEEJNSB_IJSI_SJ_SJ_EEENSB_IJNSU_ISI_SE_EENSU_INSB_IJNSC_ILi16EEESD_EEES1K_EEEEESL_NSB_IJlNSB_IJSE_lllEEESW_EEESL_S21_NS1P_6fusion15FusionCallbacksIS1T_NS22_17LinearCombinationISL_fSL_fLNS_15FloatRoundStyleE2EEES1U_S1Z_JEEENSA_5SM1004TMEM4LOAD26SM100_TMEM_LOAD_32dp32b16xENSA_13SM90_TMA_LOADENS15_INS16_ILi1ELi4ELi3EEES19_NSU_INSB_IJS1A_S1W_EEENSB_IJS1W_SE_EEEEEEENSA_39AutoVectorizingCopyWithAssumedAlignmentILi128EEENSA_14SM90_TMA_STOREES2H_S2J_S2J_EEEvvEEEEvNT_6ParamsE --------------------------
	.section	.nv.constant0._ZN7cutlass13device_kernelINS_4conv6kernel13ConvUniversalINS1_16ConvProblemShapeILNS1_8OperatorE2ELi3EEENS1_10collective14CollectiveConvINS1_47MainloopSm100TmaUmmaWarpSpecializedImplicitGemmILS5_2ELi17ELi3ELi1ELi2EN4cute5tupleIJNSA_1CILi2EEENSC_ILi1EEESE_EEEEENSB_IJNSC_ILi128EEENSB_IJNSC_ILi64EEEEEESJ_EEENS_10bfloat16_tESL_NSA_8TiledMMAINSA_8MMA_AtomIJNSA_26SM100_MMA_F16BF16_2x1SM_SSISL_SL_fLi128ELi64ELNSA_4UMMA5MajorE1ELSQ_1ELNSP_7ScaleInE0ELSR_0EEEEEENSA_6LayoutINSB_IJSE_SE_SE_EEENSB_IJNSC_ILi0EEESW_SW_EEEEENSB_IJNSA_10UnderscoreESZ_SZ_EEEEENS7_6detail27Sm100ImplicitGemmTileTraitsINSA_18SM100_TMA_2SM_LOADENSA_14ComposedLayoutINSA_7SwizzleILi3ELi4ELi3EEENSA_18smem_ptr_flag_bitsILi16EEENSU_INSB_IJSI_NSC_ILi8EEEEEENSB_IJSE_SI_EEEEEEEvEENS13_INSA_25SM100_TMA_2SM_LOAD_IM2COLENS15_INS16_ILi2ELi4ELi3EEES19_NSU_INSB_IJNSC_ILi32EEES1A_EEENSB_IJSE_S1I_EEEEEEEvEEEENS_8epilogue10collective18CollectiveEpilogueINS1P_23Sm100TmaWarpSpecializedILi3ELi2ELi16ELb1ELb0EEEJNSB_IJSI_SJ_SJ_EEENSB_IJNSU_ISI_SE_EENSU_INSB_IJNSC_ILi16EEESD_EEES1K_EEEEESL_NSB_IJlNSB_IJSE_lllEEESW_EEESL_S21_NS1P_6fusion15FusionCallbacksIS1T_NS22_17LinearCombinationISL_fSL_fLNS_15FloatRoundStyleE2EEES1U_S1Z_JEEENSA_5SM1004TMEM4LOAD26SM100_TMEM_LOAD_32dp32b16xENSA_13SM90_TMA_LOADENS15_INS16_ILi1ELi4ELi3EEES19_NSU_INSB_IJS1A_S1W_EEENSB_IJS1W_SE_EEEEEEENSA_39AutoVectorizingCopyWithAssumedAlignmentILi128EEENSA_14SM90_TMA_STOREES2H_S2J_S2J_EEEvvEEEEvNT_6ParamsE,"a",@progbits
	.sectionflags	@""
	.align	4
.nv.constant0._ZN7cutlass13device_kernelINS_4conv6kernel13ConvUniversalINS1_16ConvProblemShapeILNS1_8OperatorE2ELi3EEENS1_10collective14CollectiveConvINS1_47MainloopSm100TmaUmmaWarpSpecializedImplicitGemmILS5_2ELi17ELi3ELi1ELi2EN4cute5tupleIJNSA_1CILi2EEENSC_ILi1EEESE_EEEEENSB_IJNSC_ILi128EEENSB_IJNSC_ILi64EEEEEESJ_EEENS_10bfloat16_tESL_NSA_8TiledMMAINSA_8MMA_AtomIJNSA_26SM100_MMA_F16BF16_2x1SM_SSISL_SL_fLi128ELi64ELNSA_4UMMA5MajorE1ELSQ_1ELNSP_7ScaleInE0ELSR_0EEEEEENSA_6LayoutINSB_IJSE_SE_SE_EEENSB_IJNSC_ILi0EEESW_SW_EEEEENSB_IJNSA_10UnderscoreESZ_SZ_EEEEENS7_6detail27Sm100ImplicitGemmTileTraitsINSA_18SM100_TMA_2SM_LOADENSA_14ComposedLayoutINSA_7SwizzleILi3ELi4ELi3EEENSA_18smem_ptr_flag_bitsILi16EEENSU_INSB_IJSI_NSC_ILi8EEEEEENSB_IJSE_SI_EEEEEEEvEENS13_INSA_25SM100_TMA_2SM_LOAD_IM2COLENS15_INS16_ILi2ELi4ELi3EEES19_NSU_INSB_IJNSC_ILi32EEES1A_EEENSB_IJSE_S1I_EEEEEEEvEEEENS_8epilogue10collective18CollectiveEpilogueINS1P_23Sm100TmaWarpSpecializedILi3ELi2ELi16ELb1ELb0EEEJNSB_IJSI_SJ_SJ_EEENSB_IJNSU_ISI_SE_EENSU_INSB_IJNSC_ILi16EEESD_EEES1K_EEEEESL_NSB_IJlNSB_IJSE_lllEEESW_EEESL_S21_NS1P_6fusion15FusionCallbacksIS1T_NS22_17LinearCombinationISL_fSL_fLNS_15FloatRoundStyleE2EEES1U_S1Z_JEEENSA_5SM1004TMEM4LOAD26SM100_TMEM_LOAD_32dp32b16xENSA_13SM90_TMA_LOADENS15_INS16_ILi1ELi4ELi3EEES19_NSU_INSB_IJS1A_S1W_EEENSB_IJS1W_SE_EEEEEEENSA_39AutoVectorizingCopyWithAssumedAlignmentILi128EEENSA_14SM90_TMA_STOREES2H_S2J_S2J_EEEvvEEEEvNT_6ParamsE:
	.zero		3200


//--------------------- SYMBOLS --------------------------

	.type		.nv.reservedSmem.offset0,@object
	.size		.nv.reservedSmem.offset0,0x4
	.type		.nv.reservedSmem.cap,@object
	.size		.nv.reservedSmem.cap,0x4
	.type		__assertfail,@function
